	.headerflags	@"EF_CUDA_TEXMODE_UNIFIED EF_CUDA_64BIT_ADDRESS EF_CUDA_ACCELERATORS EF_CUDA_SM90 EF_CUDA_VIRTUAL_SM(EF_CUDA_SM90)"
	.elftype	@"ET_EXEC"


//--------------------- .nv.info                  --------------------------
	.section	.nv.info,"",@"SHT_CUDA_INFO"
	.align	4


	//----- nvinfo : EIATTR_REGCOUNT
	.align		4
        /*0000*/ 	.byte	0x04, 0x2f
        /*0002*/ 	.short	(.L_2 - .L_1)
	.align		4
.L_1:
        /*0004*/ 	.word	index@(triton_red_fused_avg_pool2d_native_group_norm_7)
        /*0008*/ 	.word	0x0000005a


	//----- nvinfo : EIATTR_MIN_STACK_SIZE
	.align		4
.L_2:
        /*000c*/ 	.byte	0x04, 0x12
        /*000e*/ 	.short	(.L_4 - .L_3)
	.align		4
.L_3:
        /*0010*/ 	.word	index@(triton_red_fused_avg_pool2d_native_group_norm_7)
        /*0014*/ 	.word	0x00000000


	//----- nvinfo : EIATTR_FRAME_SIZE
	.align		4
.L_4:
        /*0018*/ 	.byte	0x04, 0x11
        /*001a*/ 	.short	(.L_6 - .L_5)
	.align		4
.L_5:
        /*001c*/ 	.word	index@(triton_red_fused_avg_pool2d_native_group_norm_7)
        /*0020*/ 	.word	0x00000000


	//----- nvinfo : EIATTR_MIN_STACK_SIZE
	.align		4
.L_6:
        /*0024*/ 	.byte	0x04, 0x12
        /*0026*/ 	.short	(.L_8 - .L_7)
	.align		4
.L_7:
        /*0028*/ 	.word	index@(triton_red_fused_avg_pool2d_native_group_norm_7)
        /*002c*/ 	.word	0x00000000
.L_8:


//--------------------- .nv.info.triton_red_fused_avg_pool2d_native_group_norm_7 --------------------------
	.section	.nv.info.triton_red_fused_avg_pool2d_native_group_norm_7,"",@"SHT_CUDA_INFO"
	.sectionflags	@""
	.align	4


	//----- nvinfo : EIATTR_CUDA_API_VERSION
	.align		4
        /*0000*/ 	.byte	0x04, 0x37
        /*0002*/ 	.short	(.L_10 - .L_9)
.L_9:
        /*0004*/ 	.word	0x0000007c


	//----- nvinfo : EIATTR_KPARAM_INFO
	.align		4
.L_10:
        /*0008*/ 	.byte	0x04, 0x17
        /*000a*/ 	.short	(.L_12 - .L_11)
.L_11:
        /*000c*/ 	.word	0x00000000
        /*0010*/ 	.short	0x0006
        /*0012*/ 	.short	0x002c
        /*0014*/ 	.byte	0x00, 0xf0, 0x11, 0x00


	//----- nvinfo : EIATTR_KPARAM_INFO
	.align		4
.L_12:
        /*0018*/ 	.byte	0x04, 0x17
        /*001a*/ 	.short	(.L_14 - .L_13)
.L_13:
        /*001c*/ 	.word	0x00000000
        /*0020*/ 	.short	0x0005
        /*0022*/ 	.short	0x0028
        /*0024*/ 	.byte	0x00, 0xf0, 0x11, 0x00


	//----- nvinfo : EIATTR_KPARAM_INFO
	.align		4
.L_14:
        /*0028*/ 	.byte	0x04, 0x17
        /*002a*/ 	.short	(.L_16 - .L_15)
.L_15:
        /*002c*/ 	.word	0x00000000
        /*0030*/ 	.short	0x0004
        /*0032*/ 	.short	0x0020
        /*0034*/ 	.byte	0x00, 0xf4, 0x21, 0x00


	//----- nvinfo : EIATTR_KPARAM_INFO
	.align		4
.L_16:
        /*0038*/ 	.byte	0x04, 0x17
        /*003a*/ 	.short	(.L_18 - .L_17)
.L_17:
        /*003c*/ 	.word	0x00000000
        /*0040*/ 	.short	0x0003
        /*0042*/ 	.short	0x0018
        /*0044*/ 	.byte	0x00, 0xf4, 0x21, 0x00


	//----- nvinfo : EIATTR_KPARAM_INFO
	.align		4
.L_18:
        /*0048*/ 	.byte	0x04, 0x17
        /*004a*/ 	.short	(.L_20 - .L_19)
.L_19:
        /*004c*/ 	.word	0x00000000
        /*0050*/ 	.short	0x0002
        /*0052*/ 	.short	0x0010
        /*0054*/ 	.byte	0x00, 0xf4, 0x21, 0x00


	//----- nvinfo : EIATTR_KPARAM_INFO
	.align		4
.L_20:
        /*0058*/ 	.byte	0x04, 0x17
        /*005a*/ 	.short	(.L_22 - .L_21)
.L_21:
        /*005c*/ 	.word	0x00000000
        /*0060*/ 	.short	0x0001
        /*0062*/ 	.short	0x0008
        /*0064*/ 	.byte	0x00, 0xf4, 0x21, 0x00


	//----- nvinfo : EIATTR_KPARAM_INFO
	.align		4
.L_22:
        /*0068*/ 	.byte	0x04, 0x17
        /*006a*/ 	.short	(.L_24 - .L_23)
.L_23:
        /*006c*/ 	.word	0x00000000
        /*0070*/ 	.short	0x0000
        /*0072*/ 	.short	0x0000
        /*0074*/ 	.byte	0x00, 0xf4, 0x21, 0x00


	//----- nvinfo : EIATTR_SPARSE_MMA_MASK
	.align		4
.L_24:
        /*0078*/ 	.byte	0x03, 0x50
        /*007a*/ 	.short	0x0000


	//----- nvinfo : EIATTR_MAXREG_COUNT
	.align		4
        /*007c*/ 	.byte	0x03, 0x1b
        /*007e*/ 	.short	0x0080


	//----- nvinfo : EIATTR_COOP_GROUP_MASK_REGIDS
	.align		4
        /*0080*/ 	.byte	0x04, 0x29
        /*0082*/ 	.short	(.L_26 - .L_25)


	//   ....[0]....
.L_25:
        /*0084*/ 	.word	0xffffffff


	//   ....[1]....
        /*0088*/ 	.word	0xffffffff


	//   ....[2]....
        /*008c*/ 	.word	0xffffffff


	//   ....[3]....
        /*0090*/ 	.word	0xffffffff


	//   ....[4]....
        /*0094*/ 	.word	0xffffffff


	//   ....[5]....
        /*0098*/ 	.word	0xffffffff


	//   ....[6]....
        /*009c*/ 	.word	0xffffffff


	//   ....[7]....
        /*00a0*/ 	.word	0xffffffff


	//   ....[8]....
        /*00a4*/ 	.word	0xffffffff


	//   ....[9]....
        /*00a8*/ 	.word	0xffffffff


	//   ....[10]....
        /*00ac*/ 	.word	0xffffffff


	//   ....[11]....
        /*00b0*/ 	.word	0xffffffff


	//   ....[12]....
        /*00b4*/ 	.word	0xffffffff


	//   ....[13]....
        /*00b8*/ 	.word	0xffffffff


	//   ....[14]....
        /*00bc*/ 	.word	0xffffffff


	//   ....[15]....
        /*00c0*/ 	.word	0xffffffff


	//   ....[16]....
        /*00c4*/ 	.word	0xffffffff


	//   ....[17]....
        /*00c8*/ 	.word	0xffffffff


	//----- nvinfo : EIATTR_COOP_GROUP_INSTR_OFFSETS
	.align		4
.L_26:
        /*00cc*/ 	.byte	0x04, 0x28
        /*00ce*/ 	.short	(.L_28 - .L_27)


	//   ....[0]....
.L_27:
        /*00d0*/ 	.word	0x00001ed0


	//   ....[1]....
        /*00d4*/ 	.word	0x000021c0


	//   ....[2]....
        /*00d8*/ 	.word	0x00002220


	//   ....[3]....
        /*00dc*/ 	.word	0x000022b0


	//   ....[4]....
        /*00e0*/ 	.word	0x00002370


	//   ....[5]....
        /*00e4*/ 	.word	0x000023e0


	//   ....[6]....
        /*00e8*/ 	.word	0x00002520


	//   ....[7]....
        /*00ec*/ 	.word	0x00002530


	//   ....[8]....
        /*00f0*/ 	.word	0x00002570


	//   ....[9]....
        /*00f4*/ 	.word	0x000025c0


	//   ....[10]....
        /*00f8*/ 	.word	0x00002690


	//   ....[11]....
        /*00fc*/ 	.word	0x00002720


	//   ....[12]....
        /*0100*/ 	.word	0x00002740


	//   ....[13]....
        /*0104*/ 	.word	0x00002790


	//   ....[14]....
        /*0108*/ 	.word	0x00002840


	//   ....[15]....
        /*010c*/ 	.word	0x00002890


	//   ....[16]....
        /*0110*/ 	.word	0x00002960


	//   ....[17]....
        /*0114*/ 	.word	0x000029c0


	//----- nvinfo : EIATTR_EXIT_INSTR_OFFSETS
	.align		4
.L_28:
        /*0118*/ 	.byte	0x04, 0x1c
        /*011a*/ 	.short	(.L_30 - .L_29)


	//   ....[0]....
.L_29:
        /*011c*/ 	.word	0x00002bb0


	//   ....[1]....
        /*0120*/ 	.word	0x00002bf0


	//----- nvinfo : EIATTR_REQNTID
	.align		4
.L_30:
        /*0124*/ 	.byte	0x04, 0x10
        /*0126*/ 	.short	(.L_32 - .L_31)
.L_31:
        /*0128*/ 	.word	0x00000200
        /*012c*/ 	.word	0x00000001
        /*0130*/ 	.word	0x00000001


	//----- nvinfo : EIATTR_CBANK_PARAM_SIZE
	.align		4
.L_32:
        /*0134*/ 	.byte	0x03, 0x19
        /*0136*/ 	.short	0x0030


	//----- nvinfo : EIATTR_PARAM_CBANK
	.align		4
        /*0138*/ 	.byte	0x04, 0x0a
        /*013a*/ 	.short	(.L_34 - .L_33)
	.align		4
.L_33:
        /*013c*/ 	.word	index@(.nv.constant0.triton_red_fused_avg_pool2d_native_group_norm_7)
        /*0140*/ 	.short	0x0210
        /*0142*/ 	.short	0x0030


	//----- nvinfo : EIATTR_SW_WAR
	.align		4
.L_34:
        /*0144*/ 	.byte	0x04, 0x36
        /*0146*/ 	.short	(.L_36 - .L_35)
.L_35:
        /*0148*/ 	.word	0x00000008
.L_36:


//--------------------- .nv.callgraph             --------------------------
	.section	.nv.callgraph,"",@"SHT_CUDA_CALLGRAPH"
	.align	4
	.sectionentsize	8
	.align		4
        /*0000*/ 	.word	0x00000000
	.align		4
        /*0004*/ 	.word	0xffffffff
	.align		4
        /*0008*/ 	.word	0x00000000
	.align		4
        /*000c*/ 	.word	0xfffffffe
	.align		4
        /*0010*/ 	.word	0x00000000
	.align		4
        /*0014*/ 	.word	0xfffffffd
	.align		4
        /*0018*/ 	.word	0x00000000
	.align		4
        /*001c*/ 	.word	0xfffffffc


//--------------------- .nv.constant4             --------------------------
	.section	.nv.constant4,"a",@progbits
	.align	8
	.align		8
.nv.constant4:
        /*0000*/ 	.dword	_$_str


//--------------------- .text.triton_red_fused_avg_pool2d_native_group_norm_7 --------------------------
	.section	.text.triton_red_fused_avg_pool2d_native_group_norm_7,"ax",@progbits
	.sectionflags	@"SHF_BARRIERS=1"
	.align	128
        .global         triton_red_fused_avg_pool2d_native_group_norm_7
        .type           triton_red_fused_avg_pool2d_native_group_norm_7,@function
        .size           triton_red_fused_avg_pool2d_native_group_norm_7,(.L_x_3 - triton_red_fused_avg_pool2d_native_group_norm_7)
        .other          triton_red_fused_avg_pool2d_native_group_norm_7,@"STO_CUDA_ENTRY STV_DEFAULT"
triton_red_fused_avg_pool2d_native_group_norm_7:
.text.triton_red_fused_avg_pool2d_native_group_norm_7:
[----:B------:R-:W0:Y:S02]  /*0000*/  LDC R1, c[0x0][0x28] ;  /* 0x00000a00ff017b82 */ /* 0x000e240000000800 */
[----:B------:R-:W1:Y:S01]  /*0010*/  S2R R14, SR_TID.X ;  /* 0x00000000000e7919 */ /* 0x000e620000002100 */
[----:B------:R-:W2:Y:S01]  /*0020*/  S2UR UR5, SR_CgaCtaId ;  /* 0x00000000000579c3 */ /* 0x000ea20000008800 */
[----:B------:R-:W-:Y:S01]  /*0030*/  UMOV UR4, 0x400 ;  /* 0x0000040000047882 */ /* 0x000fe20000000000 */
[----:B------:R-:W-:Y:S01]  /*0040*/  HFMA2.MMA R23, -RZ, RZ, 0, 0 ;  /* 0x00000000ff177435 */ /* 0x000fe200000001ff */
[----:B------:R-:W3:Y:S01]  /*0050*/  S2R R5, SR_CTAID.X ;  /* 0x0000000000057919 */ /* 0x000ee20000002500 */
[----:B------:R-:W-:Y:S02]  /*0060*/  PLOP3.LUT P0, PT, PT, PT, PT, 0x80, 0x0 ;  /* 0x000000000000781c */ /* 0x000fe40003f0f070 */
[----:B------:R-:W-:Y:S02]  /*0070*/  CS2R R44, SRZ ;  /* 0x00000000002c7805 */ /* 0x000fe4000001ff00 */
[----:B------:R-:W-:Y:S02]  /*0080*/  CS2R R42, SRZ ;  /* 0x00000000002a7805 */ /* 0x000fe4000001ff00 */
[----:B------:R-:W-:Y:S01]  /*0090*/  CS2R R40, SRZ ;  /* 0x0000000000287805 */ /* 0x000fe2000001ff00 */
[----:B------:R-:W4:Y:S01]  /*00a0*/  LDC.64 R2, c[0x0][0x218] ;  /* 0x00008600ff027b82 */ /* 0x000f220000000a00 */
[----:B------:R-:W-:-:S02]  /*00b0*/  CS2R R38, SRZ ;  /* 0x0000000000267805 */ /* 0x000fc4000001ff00 */
[----:B------:R-:W-:Y:S02]  /*00c0*/  CS2R R36, SRZ ;  /* 0x0000000000247805 */ /* 0x000fe4000001ff00 */
[----:B------:R-:W-:Y:S02]  /*00d0*/  CS2R R34, SRZ ;  /* 0x0000000000227805 */ /* 0x000fe4000001ff00 */
[----:B------:R-:W-:Y:S02]  /*00e0*/  CS2R R32, SRZ ;  /* 0x0000000000207805 */ /* 0x000fe4000001ff00 */
[----:B------:R-:W-:Y:S02]  /*00f0*/  CS2R R30, SRZ ;  /* 0x00000000001e7805 */ /* 0x000fe4000001ff00 */
[----:B------:R-:W-:Y:S02]  /*0100*/  CS2R R28, SRZ ;  /* 0x00000000001c7805 */ /* 0x000fe4000001ff00 */
[----:B------:R-:W-:-:S02]  /*0110*/  CS2R R26, SRZ ;  /* 0x00000000001a7805 */ /* 0x000fc4000001ff00 */
[----:B------:R-:W-:Y:S02]  /*0120*/  CS2R R46, SRZ ;  /* 0x00000000002e7805 */ /* 0x000fe4000001ff00 */
[----:B------:R-:W-:Y:S02]  /*0130*/  CS2R R50, SRZ ;  /* 0x0000000000327805 */ /* 0x000fe4000001ff00 */
[----:B------:R-:W-:Y:S01]  /*0140*/  MOV R52, RZ ;  /* 0x000000ff00347202 */ /* 0x000fe20000000f00 */
[----:B------:R-:W-:Y:S01]  /*0150*/  ULDC.64 UR6, c[0x0][0x208] ;  /* 0x0000820000067ab9 */ /* 0x000fe20000000a00 */
[----:B------:R-:W-:Y:S01]  /*0160*/  ULDC.64 UR8, c[0x0][0x210] ;  /* 0x0000840000087ab9 */ /* 0x000fe20000000a00 */
[----:B--2---:R-:W-:Y:S01]  /*0170*/  UPRMT UR4, UR5, 0x654, UR4 ;  /* 0x0000065405047896 */ /* 0x004fe20008000004 */
[C---:B-1----:R-:W-:Y:S01]  /*0180*/  IMAD.SHL.U32 R15, R14.reuse, 0x4, RZ ;  /* 0x000000040e0f7824 */ /* 0x042fe200078e00ff */
[----:B------:R-:W-:Y:S02]  /*0190*/  SHF.R.U32.HI R4, RZ, 0x7, R14 ;  /* 0x00000007ff047819 */ /* 0x000fe4000001160e */
[----:B------:R-:W-:Y:S01]  /*01a0*/  SHF.L.U32 R6, R14, 0x9, RZ ;  /* 0x000000090e067819 */ /* 0x000fe200000006ff */
[----:B---3--:R-:W-:Y:S01]  /*01b0*/  IMAD.SHL.U32 R5, R5, 0x8, RZ ;  /* 0x0000000805057824 */ /* 0x008fe200078e00ff */
[----:B------:R-:W-:-:S02]  /*01c0*/  LOP3.LUT R21, R15, 0x7fc, RZ, 0xc0, !PT ;  /* 0x000007fc0f157812 */ /* 0x000fc400078ec0ff */
[----:B------:R-:W-:Y:S02]  /*01d0*/  SGXT.U32 R4, R4, 0x2 ;  /* 0x000000020404781a */ /* 0x000fe40000000000 */
[----:B------:R-:W-:Y:S02]  /*01e0*/  LOP3.LUT R8, R21, 0x800, RZ, 0xfc, !PT ;  /* 0x0000080015087812 */ /* 0x000fe400078efcff */
[--C-:B------:R-:W-:Y:S02]  /*01f0*/  SHF.R.U32.HI R0, RZ, 0x3, R14.reuse ;  /* 0x00000003ff007819 */ /* 0x100fe4000001160e */
[----:B------:R-:W-:Y:S02]  /*0200*/  LOP3.LUT R18, R5, 0x7, R14, 0xf8, !PT ;  /* 0x0000000705127812 */ /* 0x000fe400078ef80e */
[----:B------:R-:W-:Y:S02]  /*0210*/  SHF.R.U32.HI R16, RZ, 0x3, R14 ;  /* 0x00000003ff107819 */ /* 0x000fe4000001160e */
[----:B------:R-:W-:Y:S01]  /*0220*/  SHF.R.U32.HI R8, RZ, 0x5, R8 ;  /* 0x00000005ff087819 */ /* 0x000fe20000011608 */
[----:B------:R-:W-:Y:S01]  /*0230*/  IMAD.SHL.U32 R49, R18, 0x1000, RZ ;  /* 0x0000100012317824 */ /* 0x000fe200078e00ff */
[----:B------:R-:W-:-:S02]  /*0240*/  LOP3.LUT R17, R5, R4, RZ, 0xfc, !PT ;  /* 0x0000000405117212 */ /* 0x000fc400078efcff */
[----:B------:R-:W-:Y:S02]  /*0250*/  LOP3.LUT R7, R6, 0xe00, RZ, 0xc0, !PT ;  /* 0x00000e0006077812 */ /* 0x000fe400078ec0ff */
[----:B------:R-:W-:Y:S01]  /*0260*/  SHF.R.U32.HI R48, RZ, 0x2, R14 ;  /* 0x00000002ff307819 */ /* 0x000fe2000001160e */
[----:B------:R-:W-:Y:S01]  /*0270*/  IMAD.SHL.U32 R13, R17, 0x400, RZ ;  /* 0x00000400110d7824 */ /* 0x000fe200078e00ff */
[----:B------:R-:W-:Y:S02]  /*0280*/  LOP3.LUT R6, R0, 0x30, RZ, 0xc0, !PT ;  /* 0x0000003000067812 */ /* 0x000fe400078ec0ff */
[----:B------:R-:W-:Y:S01]  /*0290*/  SGXT.U32 R16, R16, 0x6 ;  /* 0x000000061010781a */ /* 0x000fe20000000000 */
[----:B----4-:R-:W-:Y:S01]  /*02a0*/  IMAD.WIDE R12, R13, 0x4, R2 ;  /* 0x000000040d0c7825 */ /* 0x010fe200078e0202 */
[----:B------:R-:W-:Y:S02]  /*02b0*/  LOP3.LUT R8, R8, 0x70, RZ, 0xc0, !PT ;  /* 0x0000007008087812 */ /* 0x000fe400078ec0ff */
[----:B------:R-:W-:Y:S01]  /*02c0*/  LOP3.LUT R72, R17, 0x4, RZ, 0xfc, !PT ;  /* 0x0000000411487812 */ /* 0x000fe200078efcff */
[----:B------:R-:W-:Y:S01]  /*02d0*/  VIADD R6, R6, UR4 ;  /* 0x0000000406067c36 */ /* 0x000fe20008000000 */
[----:B------:R-:W-:-:S02]  /*02e0*/  LOP3.LUT R48, R48, 0x1e, RZ, 0xc0, !PT ;  /* 0x0000001e30307812 */ /* 0x000fc400078ec0ff */
[C---:B------:R-:W-:Y:S02]  /*02f0*/  LOP3.LUT R19, R7.reuse, R16, RZ, 0xfc, !PT ;  /* 0x0000001007137212 */ /* 0x040fe400078efcff */
[----:B------:R-:W-:Y:S01]  /*0300*/  LEA.HI R4, R7, UR4, RZ, 0x1b ;  /* 0x0000000407047c11 */ /* 0x000fe2000f8fd8ff */
[----:B------:R-:W-:Y:S01]  /*0310*/  IMAD.SHL.U32 R7, R72, 0x400, RZ ;  /* 0x0000040048077824 */ /* 0x000fe200078e00ff */
[----:B------:R-:W-:Y:S02]  /*0320*/  IADD3 R8, R8, UR4, RZ ;  /* 0x0000000408087c10 */ /* 0x000fe4000fffe0ff */
[----:B------:R-:W-:Y:S01]  /*0330*/  LOP3.LUT R55, R49, R48, RZ, 0xfc, !PT ;  /* 0x0000003031377212 */ /* 0x000fe200078efcff */
[----:B------:R-:W-:Y:S01]  /*0340*/  IMAD R19, R19, 0x4, R4 ;  /* 0x0000000413137824 */ /* 0x000fe200078e0204 */
[C---:B------:R-:W-:Y:S01]  /*0350*/  LEA R20, R21.reuse, R6, 0x2 ;  /* 0x0000000615147211 */ /* 0x040fe200078e10ff */
[----:B------:R-:W-:Y:S01]  /*0360*/  IMAD R21, R21, 0x4, R8 ;  /* 0x0000000415157824 */ /* 0x000fe200078e0208 */
[----:B------:R-:W-:Y:S01]  /*0370*/  ISETP.GE.AND P2, PT, R18, 0x80, PT ;  /* 0x000000801200780c */ /* 0x000fe20003f46270 */
[----:B------:R-:W-:Y:S01]  /*0380*/  IMAD.WIDE R2, R7, 0x4, R2 ;  /* 0x0000000407027825 */ /* 0x000fe200078e0202 */
[----:B------:R-:W-:-:S02]  /*0390*/  LOP3.LUT R53, R14, 0x7, RZ, 0xc0, !PT ;  /* 0x000000070e357812 */ /* 0x000fc400078ec0ff */
[----:B------:R-:W-:Y:S02]  /*03a0*/  SHF.R.S32.HI R54, RZ, 0x1f, R49 ;  /* 0x0000001fff367819 */ /* 0x000fe40000011431 */
[----:B------:R-:W-:-:S07]  /*03b0*/  SHF.R.S32.HI R55, RZ, 0x1f, R55 ;  /* 0x0000001fff377819 */ /* 0x000fce0000011437 */
.L_x_1:
[----:B------:R-:W-:Y:S02]  /*03c0*/  LOP3.LUT R6, R23, 0x1c0, R16, 0xfe, !PT ;  /* 0x000001c017067812 */ /* 0x000fe400078efe10 */
[----:B------:R-:W-:Y:S02]  /*03d0*/  CS2R R74, SRZ ;  /* 0x00000000004a7805 */ /* 0x000fe4000001ff00 */
[----:B------:R-:W-:Y:S02]  /*03e0*/  LOP3.LUT R7, R23, 0x180, R16, 0xfe, !PT ;  /* 0x0000018017077812 */ /* 0x000fe400078efe10 */
[----:B------:R-:W-:Y:S02]  /*03f0*/  CS2R R80, SRZ ;  /* 0x0000000000507805 */ /* 0x000fe4000001ff00 */
[----:B-1----:R-:W-:Y:S01]  /*0400*/  LOP3.LUT R10, R23, 0x140, R16, 0xfe, !PT ;  /* 0x00000140170a7812 */ /* 0x002fe200078efe10 */
[----:B------:R-:W-:Y:S01]  /*0410*/  IMAD.SHL.U32 R6, R6, 0x4, RZ ;  /* 0x0000000406067824 */ /* 0x000fe200078e00ff */
[----:B------:R-:W-:-:S02]  /*0420*/  SHF.L.U32 R7, R7, 0x2, RZ ;  /* 0x0000000207077819 */ /* 0x000fc400000006ff */
[----:B------:R-:W-:Y:S02]  /*0430*/  CS2R R56, SRZ ;  /* 0x0000000000387805 */ /* 0x000fe4000001ff00 */
[----:B------:R-:W-:Y:S02]  /*0440*/  CS2R R24, SRZ ;  /* 0x0000000000187805 */ /* 0x000fe4000001ff00 */
[----:B------:R-:W-:-:S04]  /*0450*/  LOP3.LUT R6, R6, 0xfc0, RZ, 0xc0, !PT ;  /* 0x00000fc006067812 */ /* 0x000fc800078ec0ff */
[----:B------:R-:W-:-:S04]  /*0460*/  LOP3.LUT R6, R6, R49, R48, 0xfe, !PT ;  /* 0x0000003106067212 */ /* 0x000fc800078efe30 */
[----:B------:R-:W-:-:S04]  /*0470*/  LEA R4, P1, R6, UR8, 0x2 ;  /* 0x0000000806047c11 */ /* 0x000fc8000f8210ff */
[----:B------:R-:W-:Y:S02]  /*0480*/  LEA.HI.X R5, R6, UR9, R55, 0x2, P1 ;  /* 0x0000000906057c11 */ /* 0x000fe400088f1437 */
[----:B------:R-:W-:Y:S01]  /*0490*/  LOP3.LUT R6, R7, 0xec0, RZ, 0xc0, !PT ;  /* 0x00000ec007067812 */ /* 0x000fe200078ec0ff */
[----:B------:R-:W-:Y:S01]  /*04a0*/  IMAD.SHL.U32 R10, R10, 0x4, RZ ;  /* 0x000000040a0a7824 */ /* 0x000fe200078e00ff */
[----:B------:R-:W-:Y:S02]  /*04b0*/  LOP3.LUT R22, R23, 0x100, R16, 0xfe, !PT ;  /* 0x0000010017167812 */ /* 0x000fe400078efe10 */
[----:B------:R-:W-:Y:S02]  /*04c0*/  CS2R R78, SRZ ;  /* 0x00000000004e7805 */ /* 0x000fe4000001ff00 */
[----:B------:R-:W-:Y:S02]  /*04d0*/  LOP3.LUT R6, R6, R49, R48, 0xfe, !PT ;  /* 0x0000003106067212 */ /* 0x000fe400078efe30 */
[----:B------:R-:W-:-:S02]  /*04e0*/  CS2R R84, SRZ ;  /* 0x0000000000547805 */ /* 0x000fc4000001ff00 */
[----:B------:R-:W-:Y:S01]  /*04f0*/  LOP3.LUT R10, R10, 0xdc0, RZ, 0xc0, !PT ;  /* 0x00000dc00a0a7812 */ /* 0x000fe200078ec0ff */
[----:B------:R-:W-:Y:S01]  /*0500*/  IMAD.SHL.U32 R22, R22, 0x4, RZ ;  /* 0x0000000416167824 */ /* 0x000fe200078e00ff */
[C---:B------:R-:W-:Y:S01]  /*0510*/  LEA R8, P1, R6.reuse, UR8, 0x2 ;  /* 0x0000000806087c11 */ /* 0x040fe2000f8210ff */
[----:B------:R-:W2:Y:S01]  /*0520*/  @!P2 LDG.E.EL R74, desc[UR6][R4.64] ;  /* 0x00000006044aa981 */ /* 0x000ea2000c2e1900 */
[----:B------:R-:W-:Y:S02]  /*0530*/  MOV R73, RZ ;  /* 0x000000ff00497202 */ /* 0x000fe40000000f00 */
[----:B------:R-:W-:Y:S01]  /*0540*/  LOP3.LUT R10, R10, R49, R48, 0xfe, !PT ;  /* 0x000000310a0a7212 */ /* 0x000fe200078efe30 */
[----:B------:R-:W3:Y:S01]  /*0550*/  @!P2 LDG.E.EL R80, desc[UR6][R4.64+0x4] ;  /* 0x000004060450a981 */ /* 0x000ee2000c2e1900 */
[----:B------:R-:W-:Y:S02]  /*0560*/  LEA.HI.X R9, R6, UR9, R55, 0x2, P1 ;  /* 0x0000000906097c11 */ /* 0x000fe400088f1437 */
[----:B------:R-:W-:Y:S01]  /*0570*/  LOP3.LUT R22, R22, 0xcc0, RZ, 0xc0, !PT ;  /* 0x00000cc016167812 */ /* 0x000fe200078ec0ff */
[----:B------:R-:W4:Y:S01]  /*0580*/  @!P2 LDG.E.EL R57, desc[UR6][R4.64+0x80] ;  /* 0x000080060439a981 */ /* 0x000f22000c2e1900 */
[----:B------:R-:W-:-:S02]  /*0590*/  LOP3.LUT R58, R23, 0x80, R16, 0xfe, !PT ;  /* 0x00000080173a7812 */ /* 0x000fc400078efe10 */
[----:B------:R-:W-:Y:S01]  /*05a0*/  LEA R6, P1, R10, UR8, 0x2 ;  /* 0x000000080a067c11 */ /* 0x000fe2000f8210ff */
[----:B------:R-:W5:Y:S01]  /*05b0*/  @!P2 LDG.E.EL R73, desc[UR6][R8.64] ;  /* 0x000000060849a981 */ /* 0x000f62000c2e1900 */
[----:B------:R-:W-:Y:S01]  /*05c0*/  LOP3.LUT R62, R23, 0x40, R16, 0xfe, !PT ;  /* 0x00000040173e7812 */ /* 0x000fe200078efe10 */
[----:B------:R-:W-:Y:S01]  /*05d0*/  IMAD.SHL.U32 R58, R58, 0x4, RZ ;  /* 0x000000043a3a7824 */ /* 0x000fe200078e00ff */
[----:B------:R-:W-:Y:S01]  /*05e0*/  LOP3.LUT R22, R22, R49, R48, 0xfe, !PT ;  /* 0x0000003116167212 */ /* 0x000fe200078efe30 */
[----:B------:R-:W5:Y:S01]  /*05f0*/  @!P2 LDG.E.EL R79, desc[UR6][R8.64+0x4] ;  /* 0x00000406084fa981 */ /* 0x000f62000c2e1900 */
[----:B------:R-:W-:-:S03]  /*0600*/  LEA.HI.X R7, R10, UR9, R55, 0x2, P1 ;  /* 0x000000090a077c11 */ /* 0x000fc600088f1437 */
[----:B------:R-:W5:Y:S01]  /*0610*/  @!P2 LDG.E.EL R84, desc[UR6][R8.64+0x80] ;  /* 0x000080060854a981 */ /* 0x000f62000c2e1900 */
[----:B------:R-:W-:-:S03]  /*0620*/  SHF.L.U32 R62, R62, 0x2, RZ ;  /* 0x000000023e3e7819 */ /* 0x000fc600000006ff */
[----:B------:R1:W5:Y:S01]  /*0630*/  @!P2 LDG.E.EL R85, desc[UR6][R8.64+0x84] ;  /* 0x000084060855a981 */ /* 0x000362000c2e1900 */
[----:B------:R-:W-:-:S03]  /*0640*/  LOP3.LUT R58, R58, 0xac0, RZ, 0xc0, !PT ;  /* 0x00000ac03a3a7812 */ /* 0x000fc600078ec0ff */
[----:B------:R1:W5:Y:S01]  /*0650*/  @!P2 LDG.E.EL R24, desc[UR6][R4.64+0x84] ;  /* 0x000084060418a981 */ /* 0x000362000c2e1900 */
[----:B------:R-:W-:Y:S02]  /*0660*/  CS2R R70, SRZ ;  /* 0x0000000000467805 */ /* 0x000fe4000001ff00 */
[----:B------:R-:W-:Y:S02]  /*0670*/  CS2R R76, SRZ ;  /* 0x00000000004c7805 */ /* 0x000fe4000001ff00 */
[----:B------:R-:W-:Y:S02]  /*0680*/  CS2R R66, SRZ ;  /* 0x0000000000427805 */ /* 0x000fe4000001ff00 */
[----:B------:R-:W-:Y:S02]  /*0690*/  CS2R R82, SRZ ;  /* 0x0000000000527805 */ /* 0x000fe4000001ff00 */
[----:B------:R-:W-:Y:S01]  /*06a0*/  MOV R59, RZ ;  /* 0x000000ff003b7202 */ /* 0x000fe20000000f00 */
[----:B------:R-:W5:Y:S01]  /*06b0*/  @!P2 LDG.E.EL R78, desc[UR6][R6.64+0x4] ;  /* 0x00000406064ea981 */ /* 0x000f62000c2e1900 */
[----:B-1----:R-:W-:-:S02]  /*06c0*/  LOP3.LUT R8, R23, 0xc0, R16, 0xfe, !PT ;  /* 0x000000c017087812 */ /* 0x002fc400078efe10 */
[----:B------:R-:W-:Y:S01]  /*06d0*/  LOP3.LUT R9, R23, R16, RZ, 0xfc, !PT ;  /* 0x0000001017097212 */ /* 0x000fe200078efcff */
[----:B------:R-:W5:Y:S01]  /*06e0*/  @!P2 LDG.E.EL R71, desc[UR6][R6.64] ;  /* 0x000000060647a981 */ /* 0x000f62000c2e1900 */
[----:B------:R-:W-:Y:S02]  /*06f0*/  LEA R4, P1, R22, UR8, 0x2 ;  /* 0x0000000816047c11 */ /* 0x000fe4000f8210ff */
[----:B------:R-:W-:Y:S01]  /*0700*/  SHF.L.U32 R8, R8, 0x2, RZ ;  /* 0x0000000208087819 */ /* 0x000fe200000006ff */
[----:B------:R-:W5:Y:S01]  /*0710*/  @!P2 LDG.E.EL R83, desc[UR6][R6.64+0x80] ;  /* 0x000080060653a981 */ /* 0x000f62000c2e1900 */
[----:B------:R-:W-:Y:S02]  /*0720*/  LOP3.LUT R62, R62, 0x9c0, RZ, 0xc0, !PT ;  /* 0x000009c03e3e7812 */ /* 0x000fe400078ec0ff */
[----:B------:R-:W-:Y:S01]  /*0730*/  LEA.HI.X R5, R22, UR9, R55, 0x2, P1 ;  /* 0x0000000916057c11 */ /* 0x000fe200088f1437 */
[----:B------:R-:W-:Y:S01]  /*0740*/  IMAD.SHL.U32 R9, R9, 0x4, RZ ;  /* 0x0000000409097824 */ /* 0x000fe200078e00ff */
[----:B------:R-:W-:Y:S01]  /*0750*/  LOP3.LUT R8, R8, 0xbc0, RZ, 0xc0, !PT ;  /* 0x00000bc008087812 */ /* 0x000fe200078ec0ff */
[----:B------:R1:W5:Y:S01]  /*0760*/  @!P2 LDG.E.EL R59, desc[UR6][R6.64+0x84] ;  /* 0x00008406063ba981 */ /* 0x000362000c2e1900 */
[----:B------:R-:W-:-:S02]  /*0770*/  LOP3.LUT R58, R58, R49, R48, 0xfe, !PT ;  /* 0x000000313a3a7212 */ /* 0x000fc400078efe30 */
[----:B------:R-:W-:Y:S01]  /*0780*/  LOP3.LUT R62, R62, R49, R48, 0xfe, !PT ;  /* 0x000000313e3e7212 */ /* 0x000fe200078efe30 */
[----:B------:R-:W5:Y:S01]  /*0790*/  @!P2 LDG.E.EL R70, desc[UR6][R4.64] ;  /* 0x000000060446a981 */ /* 0x000f62000c2e1900 */
[----:B------:R-:W-:-:S03]  /*07a0*/  LOP3.LUT R8, R8, R49, R48, 0xfe, !PT ;  /* 0x0000003108087212 */ /* 0x000fc600078efe30 */
[----:B------:R-:W5:Y:S01]  /*07b0*/  @!P2 LDG.E.EL R77, desc[UR6][R4.64+0x4] ;  /* 0x00000406044da981 */ /* 0x000f62000c2e1900 */
[----:B------:R-:W-:-:S03]  /*07c0*/  LOP3.LUT R9, R9, 0x8c0, RZ, 0xc0, !PT ;  /* 0x000008c009097812 */ /* 0x000fc600078ec0ff */
[----:B------:R-:W5:Y:S01]  /*07d0*/  @!P2 LDG.E.EL R67, desc[UR6][R4.64+0x80] ;  /* 0x000080060443a981 */ /* 0x000f62000c2e1900 */
[----:B01----:R-:W-:-:S03]  /*07e0*/  LEA R6, P1, R62, UR8, 0x2 ;  /* 0x000000083e067c11 */ /* 0x003fc6000f8210ff */
[----:B------:R0:W5:Y:S01]  /*07f0*/  @!P2 LDG.E.EL R25, desc[UR6][R4.64+0x84] ;  /* 0x000084060419a981 */ /* 0x000162000c2e1900 */
[----:B------:R-:W-:Y:S02]  /*0800*/  CS2R R64, SRZ ;  /* 0x0000000000407805 */ /* 0x000fe4000001ff00 */
[----:B------:R-:W-:Y:S02]  /*0810*/  LEA R10, P4, R8, UR8, 0x2 ;  /* 0x00000008080a7c11 */ /* 0x000fe4000f8810ff */
[----:B------:R-:W-:Y:S02]  /*0820*/  CS2R R60, SRZ ;  /* 0x00000000003c7805 */ /* 0x000fe4000001ff00 */
[----:B------:R-:W-:Y:S02]  /*0830*/  LOP3.LUT R9, R9, R48, R49, 0xfe, !PT ;  /* 0x0000003009097212 */ /* 0x000fe400078efe31 */
[----:B0-----:R-:W-:Y:S02]  /*0840*/  LEA R4, P3, R58, UR8, 0x2 ;  /* 0x000000083a047c11 */ /* 0x001fe4000f8610ff */
[----:B------:R-:W-:-:S02]  /*0850*/  CS2R R68, SRZ ;  /* 0x0000000000447805 */ /* 0x000fc4000001ff00 */
[--C-:B------:R-:W-:Y:S02]  /*0860*/  LEA.HI.X R7, R62, UR9, R55.reuse, 0x2, P1 ;  /* 0x000000093e077c11 */ /* 0x100fe400088f1437 */
[--C-:B------:R-:W-:Y:S02]  /*0870*/  LEA.HI.X R5, R58, UR9, R55.reuse, 0x2, P3 ;  /* 0x000000093a057c11 */ /* 0x100fe400098f1437 */
[----:B------:R-:W-:Y:S01]  /*0880*/  LEA.HI.X R11, R8, UR9, R55, 0x2, P4 ;  /* 0x00000009080b7c11 */ /* 0x000fe2000a0f1437 */
[----:B------:R-:W5:Y:S01]  /*0890*/  @!P2 LDG.E.EL R60, desc[UR6][R6.64] ;  /* 0x00000006063ca981 */ /* 0x000f62000c2e1900 */
[----:B------:R-:W-:-:S03]  /*08a0*/  LEA R8, P1, R9, UR8, 0x2 ;  /* 0x0000000809087c11 */ /* 0x000fc6000f8210ff */
[----:B------:R-:W5:Y:S04]  /*08b0*/  @!P2 LDG.E.EL R65, desc[UR6][R4.64] ;  /* 0x000000060441a981 */ /* 0x000f68000c2e1900 */
[----:B------:R-:W5:Y:S01]  /*08c0*/  @!P2 LDG.E.EL R64, desc[UR6][R4.64+0x4] ;  /* 0x000004060440a981 */ /* 0x000f62000c2e1900 */
[----:B------:R-:W-:-:S03]  /*08d0*/  LEA.HI.X R9, R9, UR9, R54, 0x2, P1 ;  /* 0x0000000909097c11 */ /* 0x000fc600088f1436 */
[----:B------:R-:W5:Y:S04]  /*08e0*/  @!P2 LDG.E.EL R76, desc[UR6][R6.64+0x4] ;  /* 0x00000406064ca981 */ /* 0x000f68000c2e1900 */
[----:B------:R-:W5:Y:S04]  /*08f0*/  @!P2 LDG.E.EL R69, desc[UR6][R10.64] ;  /* 0x000000060a45a981 */ /* 0x000f68000c2e1900 */
[----:B------:R-:W5:Y:S01]  /*0900*/  @!P2 LDG.E.EL R66, desc[UR6][R10.64+0x4] ;  /* 0x000004060a42a981 */ /* 0x000f62000c2e1900 */
[----:B------:R-:W-:-:S03]  /*0910*/  MOV R58, RZ ;  /* 0x000000ff003a7202 */ /* 0x000fc60000000f00 */
[----:B------:R-:W5:Y:S01]  /*0920*/  @!P2 LDG.E.EL R56, desc[UR6][R10.64+0x80] ;  /* 0x000080060a38a981 */ /* 0x000f62000c2e1900 */
[----:B------:R-:W-:-:S03]  /*0930*/  CS2R R62, SRZ ;  /* 0x00000000003e7805 */ /* 0x000fc6000001ff00 */
[----:B------:R-:W5:Y:S01]  /*0940*/  @!P2 LDG.E.EL R68, desc[UR6][R8.64] ;  /* 0x000000060844a981 */ /* 0x000f62000c2e1900 */
[----:B------:R-:W-:-:S03]  /*0950*/  IMAD.MOV.U32 R22, RZ, RZ, RZ ;  /* 0x000000ffff167224 */ /* 0x000fc600078e00ff */
[----:B------:R-:W5:Y:S04]  /*0960*/  @!P2 LDG.E.EL R75, desc[UR6][R8.64+0x4] ;  /* 0x00000406084ba981 */ /* 0x000f68000c2e1900 */
[----:B------:R-:W5:Y:S04]  /*0970*/  @!P2 LDG.E.EL R82, desc[UR6][R4.64+0x80] ;  /* 0x000080060452a981 */ /* 0x000f68000c2e1900 */
[----:B------:R-:W5:Y:S04]  /*0980*/  @!P2 LDG.E.EL R58, desc[UR6][R8.64+0x80] ;  /* 0x00008006083aa981 */ /* 0x000f68000c2e1900 */
[----:B------:R-:W5:Y:S04]  /*0990*/  @!P2 LDG.E.EL R81, desc[UR6][R6.64+0x80] ;  /* 0x000080060651a981 */ /* 0x000f68000c2e1900 */
[----:B------:R-:W5:Y:S04]  /*09a0*/  @!P2 LDG.E.EL R63, desc[UR6][R4.64+0x84] ;  /* 0x00008406043fa981 */ /* 0x000f68000c2e1900 */
[----:B------:R-:W5:Y:S04]  /*09b0*/  @!P2 LDG.E.EL R61, desc[UR6][R8.64+0x84] ;  /* 0x00008406083da981 */ /* 0x000f68000c2e1900 */
[----:B------:R0:W5:Y:S04]  /*09c0*/  @!P2 LDG.E.EL R22, desc[UR6][R10.64+0x84] ;  /* 0x000084060a16a981 */ /* 0x000168000c2e1900 */
[----:B------:R1:W5:Y:S01]  /*09d0*/  @!P2 LDG.E.EL R62, desc[UR6][R6.64+0x84] ;  /* 0x00008406063ea981 */ /* 0x000362000c2e1900 */
[----:B--2---:R-:W-:-:S02]  /*09e0*/  SEL R74, R74, RZ, !P2 ;  /* 0x000000ff4a4a7207 */ /* 0x004fc40005000000 */
[----:B---3--:R-:W-:Y:S02]  /*09f0*/  SEL R87, R80, RZ, !P2 ;  /* 0x000000ff50577207 */ /* 0x008fe40005000000 */
[----:B----4-:R-:W-:Y:S02]  /*0a00*/  SEL R57, R57, RZ, !P2 ;  /* 0x000000ff39397207 */ /* 0x010fe40005000000 */
[----:B-----5:R-:W-:Y:S02]  /*0a10*/  SEL R73, R73, RZ, !P2 ;  /* 0x000000ff49497207 */ /* 0x020fe40005000000 */
[----:B------:R-:W-:Y:S01]  /*0a20*/  SEL R80, R79, RZ, !P2 ;  /* 0x000000ff4f507207 */ /* 0x000fe20005000000 */
[----:B0-----:R-:W-:Y:S01]  /*0a30*/  FADD R10, R74, R87 ;  /* 0x000000574a0a7221 */ /* 0x001fe20000000000 */
[----:B------:R-:W-:-:S03]  /*0a40*/  SEL R84, R84, RZ, !P2 ;  /* 0x000000ff54547207 */ /* 0x000fc60005000000 */
[----:B------:R-:W-:Y:S01]  /*0a50*/  FADD R11, R73, R80 ;  /* 0x00000050490b7221 */ /* 0x000fe20000000000 */
[----:B------:R-:W-:Y:S01]  /*0a60*/  FADD R5, R57, R10 ;  /* 0x0000000a39057221 */ /* 0x000fe20000000000 */
[----:B-1----:R-:W-:Y:S02]  /*0a70*/  SEL R6, R85, RZ, !P2 ;  /* 0x000000ff55067207 */ /* 0x002fe40005000000 */
[----:B------:R-:W-:Y:S01]  /*0a80*/  FADD R11, R84, R11 ;  /* 0x0000000b540b7221 */ /* 0x000fe20000000000 */
[----:B------:R-:W-:Y:S02]  /*0a90*/  SEL R24, R24, RZ, !P2 ;  /* 0x000000ff18187207 */ /* 0x000fe40005000000 */
[----:B------:R-:W-:Y:S02]  /*0aa0*/  SEL R7, R78, RZ, !P2 ;  /* 0x000000ff4e077207 */ /* 0x000fe40005000000 */
[----:B------:R-:W-:Y:S02]  /*0ab0*/  SEL R4, R71, RZ, !P2 ;  /* 0x000000ff47047207 */ /* 0x000fe40005000000 */
[----:B------:R-:W-:-:S03]  /*0ac0*/  SEL R83, R83, RZ, !P2 ;  /* 0x000000ff53537207 */ /* 0x000fc60005000000 */
[----:B------:R-:W-:Y:S01]  /*0ad0*/  FADD R4, R4, R7 ;  /* 0x0000000704047221 */ /* 0x000fe20000000000 */
[----:B------:R-:W-:Y:S01]  /*0ae0*/  FADD R24, R24, R5 ;  /* 0x0000000518187221 */ /* 0x000fe20000000000 */
[----:B------:R-:W-:Y:S02]  /*0af0*/  FADD R11, R6, R11 ;  /* 0x0000000b060b7221 */ /* 0x000fe40000000000 */
[----:B------:R-:W-:Y:S01]  /*0b00*/  FADD R5, R83, R4 ;  /* 0x0000000453057221 */ /* 0x000fe20000000000 */
[----:B------:R-:W-:Y:S02]  /*0b10*/  SEL R8, R59, RZ, !P2 ;  /* 0x000000ff3b087207 */ /* 0x000fe40005000000 */
[----:B------:R-:W-:Y:S02]  /*0b20*/  SEL R70, R70, RZ, !P2 ;  /* 0x000000ff46467207 */ /* 0x000fe40005000000 */
[----:B------:R-:W-:Y:S01]  /*0b30*/  SEL R77, R77, RZ, !P2 ;  /* 0x000000ff4d4d7207 */ /* 0x000fe20005000000 */
[----:B------:R-:W-:Y:S01]  /*0b40*/  FADD R8, R8, R5 ;  /* 0x0000000508087221 */ /* 0x000fe20000000000 */
[----:B------:R-:W-:-:S03]  /*0b50*/  SEL R7, R67, RZ, !P2 ;  /* 0x000000ff43077207 */ /* 0x000fc60005000000 */
[----:B------:R-:W-:-:S04]  /*0b60*/  FADD R4, R70, R77 ;  /* 0x0000004d46047221 */ /* 0x000fc80000000000 */
[----:B------:R-:W-:Y:S01]  /*0b70*/  FADD R7, R7, R4 ;  /* 0x0000000407077221 */ /* 0x000fe20000000000 */
[----:B------:R-:W-:Y:S02]  /*0b80*/  SEL R6, R60, RZ, !P2 ;  /* 0x000000ff3c067207 */ /* 0x000fe40005000000 */
[----:B------:R-:W-:Y:S02]  /*0b90*/  SEL R65, R65, RZ, !P2 ;  /* 0x000000ff41417207 */ /* 0x000fe40005000000 */
[----:B------:R-:W-:Y:S02]  /*0ba0*/  SEL R64, R64, RZ, !P2 ;  /* 0x000000ff40407207 */ /* 0x000fe40005000000 */
[----:B------:R-:W-:-:S03]  /*0bb0*/  SEL R9, R76, RZ, !P2 ;  /* 0x000000ff4c097207 */ /* 0x000fc60005000000 */
[----:B------:R-:W-:Y:S01]  /*0bc0*/  FADD R5, R65, R64 ;  /* 0x0000004041057221 */ /* 0x000fe20000000000 */
[----:B------:R-:W-:Y:S01]  /*0bd0*/  SEL R69, R69, RZ, !P2 ;  /* 0x000000ff45457207 */ /* 0x000fe20005000000 */
[----:B------:R-:W-:Y:S01]  /*0be0*/  FADD R6, R6, R9 ;  /* 0x0000000906067221 */ /* 0x000fe20000000000 */
[----:B------:R-:W-:Y:S02]  /*0bf0*/  SEL R66, R66, RZ, !P2 ;  /* 0x000000ff42427207 */ /* 0x000fe40005000000 */
[----:B------:R-:W-:Y:S02]  /*0c00*/  SEL R64, R25, RZ, !P2 ;  /* 0x000000ff19407207 */ /* 0x000fe40005000000 */
[----:B------:R-:W-:Y:S01]  /*0c10*/  SEL R9, R56, RZ, !P2 ;  /* 0x000000ff38097207 */ /* 0x000fe20005000000 */
[----:B------:R-:W-:Y:S01]  /*0c20*/  FADD R4, R69, R66 ;  /* 0x0000004245047221 */ /* 0x000fe20000000000 */
[----:B------:R-:W-:Y:S01]  /*0c30*/  SEL R68, R68, RZ, !P2 ;  /* 0x000000ff44447207 */ /* 0x000fe20005000000 */
[----:B------:R-:W-:Y:S01]  /*0c40*/  FADD R64, R64, R7 ;  /* 0x0000000740407221 */ /* 0x000fe20000000000 */
[----:B------:R-:W-:Y:S01]  /*0c50*/  SEL R75, R75, RZ, !P2 ;  /* 0x000000ff4b4b7207 */ /* 0x000fe20005000000 */
[----:B------:R-:W-:Y:S01]  /*0c60*/  FADD R7, R9, R4 ;  /* 0x0000000409077221 */ /* 0x000fe20000000000 */
[----:B------:R-:W-:-:S03]  /*0c70*/  SEL R82, R82, RZ, !P2 ;  /* 0x000000ff52527207 */ /* 0x000fc60005000000 */
[----:B------:R-:W-:Y:S01]  /*0c80*/  FADD R4, R68, R75 ;  /* 0x0000004b44047221 */ /* 0x000fe20000000000 */
[----:B------:R-:W-:Y:S02]  /*0c90*/  SEL R9, R58, RZ, !P2 ;  /* 0x000000ff3a097207 */ /* 0x000fe40005000000 */
[----:B------:R-:W-:Y:S01]  /*0ca0*/  SEL R81, R81, RZ, !P2 ;  /* 0x000000ff51517207 */ /* 0x000fe20005000000 */
[----:B------:R-:W-:Y:S02]  /*0cb0*/  FADD R5, R82, R5 ;  /* 0x0000000552057221 */ /* 0x000fe40000000000 */
[----:B------:R-:W-:Y:S01]  /*0cc0*/  FADD R4, R9, R4 ;  /* 0x0000000409047221 */ /* 0x000fe20000000000 */
[----:B------:R-:W-:Y:S01]  /*0cd0*/  SEL R10, R63, RZ, !P2 ;  /* 0x000000ff3f0a7207 */ /* 0x000fe20005000000 */
[----:B------:R-:W-:Y:S01]  /*0ce0*/  FADD R6, R81, R6 ;  /* 0x0000000651067221 */ /* 0x000fe20000000000 */
[----:B------:R-:W-:Y:S02]  /*0cf0*/  SEL R61, R61, RZ, !P2 ;  /* 0x000000ff3d3d7207 */ /* 0x000fe40005000000 */
[----:B------:R-:W-:-:S02]  /*0d00*/  SEL R22, R22, RZ, !P2 ;  /* 0x000000ff16167207 */ /* 0x000fc40005000000 */
[----:B------:R-:W-:Y:S01]  /*0d10*/  SEL R25, R62, RZ, !P2 ;  /* 0x000000ff3e197207 */ /* 0x000fe20005000000 */
[----:B------:R-:W-:Y:S01]  /*0d20*/  FADD R5, R10, R5 ;  /* 0x000000050a057221 */ /* 0x000fe20000000000 */
[----:B------:R-:W-:Y:S01]  /*0d30*/  FADD R4, R61, R4 ;  /* 0x000000043d047221 */ /* 0x000fe20000000000 */
[----:B------:R-:W-:Y:S02]  /*0d40*/  FADD R7, R22, R7 ;  /* 0x0000000716077221 */ /* 0x000fe40000000000 */
[----:B------:R-:W-:Y:S01]  /*0d50*/  FADD R6, R25, R6 ;  /* 0x0000000619067221 */ /* 0x000fe20000000000 */
[----:B------:R-:W-:Y:S01]  /*0d60*/  FMUL R22, R24, 0.25 ;  /* 0x3e80000018167820 */ /* 0x000fe20000400000 */
[----:B------:R-:W-:Y:S01]  /*0d70*/  FMUL R24, R11, 0.25 ;  /* 0x3e8000000b187820 */ /* 0x000fe20000400000 */
[----:B------:R-:W-:Y:S01]  /*0d80*/  FMUL R64, R64, 0.25 ;  /* 0x3e80000040407820 */ /* 0x000fe20000400000 */
[----:B------:R-:W-:Y:S01]  /*0d90*/  FMUL R65, R5, 0.25 ;  /* 0x3e80000005417820 */ /* 0x000fe20000400000 */
[----:B------:R-:W-:Y:S01]  /*0da0*/  FMUL R67, R4, 0.25 ;  /* 0x3e80000004437820 */ /* 0x000fe20000400000 */
[----:B------:R-:W-:Y:S01]  /*0db0*/  FMUL R25, R8, 0.25 ;  /* 0x3e80000008197820 */ /* 0x000fe20000400000 */
[----:B------:R-:W-:Y:S01]  /*0dc0*/  FMUL R66, R7, 0.25 ;  /* 0x3e80000007427820 */ /* 0x000fe20000400000 */
[----:B------:R-:W-:Y:S01]  /*0dd0*/  FMUL R68, R6, 0.25 ;  /* 0x3e80000006447820 */ /* 0x000fe20000400000 */
[----:B------:R-:W-:Y:S01]  /*0de0*/  IMAD.MOV.U32 R57, RZ, RZ, 0x3f800000 ;  /* 0x3f800000ff397424 */ /* 0x000fe200078e00ff */
[----:B------:R-:W-:-:S02]  /*0df0*/  CS2R R78, SRZ ;  /* 0x00000000004e7805 */ /* 0x000fc4000001ff00 */
[----:B------:R-:W-:Y:S02]  /*0e00*/  CS2R R80, SRZ ;  /* 0x0000000000507805 */ /* 0x000fe4000001ff00 */
[----:B------:R-:W-:Y:S02]  /*0e10*/  CS2R R82, SRZ ;  /* 0x0000000000527805 */ /* 0x000fe4000001ff00 */
[----:B------:R-:W-:Y:S02]  /*0e20*/  CS2R R84, SRZ ;  /* 0x0000000000547805 */ /* 0x000fe4000001ff00 */
[----:B------:R-:W-:Y:S01]  /*0e30*/  MOV R56, 0x3f800000 ;  /* 0x3f80000000387802 */ /* 0x000fe20000000f00 */
[----:B------:R-:W-:Y:S01]  /*0e40*/  IMAD.MOV.U32 R59, RZ, RZ, 0x3f800000 ;  /* 0x3f800000ff3b7424 */ /* 0x000fe200078e00ff */
[----:B------:R-:W-:Y:S01]  /*0e50*/  MOV R58, 0x3f800000 ;  /* 0x3f800000003a7802 */ /* 0x000fe20000000f00 */
[----:B------:R-:W-:Y:S01]  /*0e60*/  IMAD.MOV.U32 R61, RZ, RZ, 0x3f800000 ;  /* 0x3f800000ff3d7424 */ /* 0x000fe200078e00ff */
[----:B------:R-:W-:Y:S01]  /*0e70*/  MOV R60, 0x3f800000 ;  /* 0x3f800000003c7802 */ /* 0x000fe20000000f00 */
[----:B------:R-:W-:Y:S01]  /*0e80*/  IMAD.MOV.U32 R63, RZ, RZ, 0x3f800000 ;  /* 0x3f800000ff3f7424 */ /* 0x000fe200078e00ff */
[----:B------:R-:W-:Y:S01]  /*0e90*/  MOV R62, 0x3f800000 ;  /* 0x3f800000003e7802 */ /* 0x000fe20000000f00 */
[----:B------:R-:W-:Y:S01]  /*0ea0*/  IMAD.MOV.U32 R77, RZ, RZ, R22 ;  /* 0x000000ffff4d7224 */ /* 0x000fe200078e0016 */
[----:B------:R-:W-:Y:S01]  /*0eb0*/  MOV R76, R24 ;  /* 0x00000018004c7202 */ /* 0x000fe20000000f00 */
[----:B------:R-:W-:Y:S01]  /*0ec0*/  IMAD.MOV.U32 R74, RZ, RZ, R25 ;  /* 0x000000ffff4a7224 */ /* 0x000fe200078e0019 */
[----:B------:R-:W-:Y:S01]  /*0ed0*/  MOV R75, R64 ;  /* 0x00000040004b7202 */ /* 0x000fe20000000f00 */
[----:B------:R-:W-:Y:S01]  /*0ee0*/  IMAD.MOV.U32 R73, RZ, RZ, R66 ;  /* 0x000000ffff497224 */ /* 0x000fe200078e0042 */
[----:B------:R-:W-:Y:S01]  /*0ef0*/  MOV R71, R65 ;  /* 0x0000004100477202 */ /* 0x000fe20000000f00 */
[----:B------:R-:W-:Y:S01]  /*0f00*/  IMAD.MOV.U32 R70, RZ, RZ, R68 ;  /* 0x000000ffff467224 */ /* 0x000fe200078e0044 */
[----:B------:R-:W-:Y:S01]  /*0f10*/  MOV R69, R67 ;  /* 0x0000004300457202 */ /* 0x000fe20000000f00 */
[----:B------:R-:W-:Y:S06]  /*0f20*/  @P0 BRA `(.L_x_0) ;  /* 0x0000000400c00947 */ /* 0x000fec0003800000 */
[----:B------:R-:W-:Y:S01]  /*0f30*/  FADD R56, R43, 1 ;  /* 0x3f8000002b387421 */ /* 0x000fe20000000000 */
[----:B------:R-:W-:Y:S01]  /*0f40*/  FADD R57, R44, 1 ;  /* 0x3f8000002c397421 */ /* 0x000fe20000000000 */
[----:B------:R-:W-:Y:S01]  /*0f50*/  FADD R4, R68, -R27 ;  /* 0x8000001b44047221 */ /* 0x000fe20000000000 */
[----:B------:R-:W-:Y:S01]  /*0f60*/  FADD R5, R67, -R28 ;  /* 0x8000001c43057221 */ /* 0x000fe20000000000 */
[C---:B------:R-:W-:Y:S01]  /*0f70*/  FMUL R9, R56.reuse, 0.25 ;  /* 0x3e80000038097820 */ /* 0x040fe20000400000 */
[----:B------:R-:W-:Y:S01]  /*0f80*/  FSETP.GEU.AND P3, PT, |R56|, 1.175494350822287508e-38, PT ;  /* 0x008000003800780b */ /* 0x000fe20003f6e200 */
[----:B------:R-:W-:Y:S01]  /*0f90*/  FMUL R11, R4, 0.25 ;  /* 0x3e800000040b7820 */ /* 0x000fe20000400000 */
[C---:B------:R-:W-:Y:S01]  /*0fa0*/  FSETP.GEU.AND P5, PT, |R57|.reuse, 1.175494350822287508e-38, PT ;  /* 0x008000003900780b */ /* 0x040fe20003fae200 */
[----:B------:R-:W-:Y:S01]  /*0fb0*/  FMUL R8, R57, 0.25 ;  /* 0x3e80000039087820 */ /* 0x000fe20000400000 */
[----:B------:R-:W-:Y:S01]  /*0fc0*/  FMUL R10, R5, 0.25 ;  /* 0x3e800000050a7820 */ /* 0x000fe20000400000 */
[----:B------:R-:W-:Y:S01]  /*0fd0*/  FSETP.GT.AND P1, PT, |R56|, 8.50705917302346158658e+37, PT ;  /* 0x7e8000003800780b */ /* 0x000fe20003f24200 */
[----:B------:R-:W-:Y:S01]  /*0fe0*/  FADD R58, R41, 1 ;  /* 0x3f800000293a7421 */ /* 0x000fe20000000000 */
[----:B------:R-:W-:Y:S01]  /*0ff0*/  FSETP.GT.AND P6, PT, |R57|, 8.50705917302346158658e+37, PT ;  /* 0x7e8000003900780b */ /* 0x000fe20003fc4200 */
[----:B------:R-:W-:Y:S01]  /*1000*/  FADD R59, R42, 1 ;  /* 0x3f8000002a3b7421 */ /* 0x000fe20000000000 */
[----:B------:R-:W-:Y:S01]  /*1010*/  FSEL R9, R9, R56, P1 ;  /* 0x0000003809097208 */ /* 0x000fe20000800000 */
[----:B------:R-:W-:Y:S01]  /*1020*/  FADD R61, R40, 1 ;  /* 0x3f800000283d7421 */ /* 0x000fe20000000000 */
[----:B------:R-:W-:Y:S01]  /*1030*/  FSEL R11, R11, R4, P1 ;  /* 0x000000040b0b7208 */ /* 0x000fe20000800000 */
[----:B------:R-:W-:Y:S01]  /*1040*/  FADD R83, R64, -R46 ;  /* 0x8000002e40537221 */ /* 0x000fe20000000000 */
[----:B------:R-:W-:Y:S01]  /*1050*/  FSEL R8, R8, R57, P6 ;  /* 0x0000003908087208 */ /* 0x000fe20003000000 */
[----:B------:R-:W-:Y:S01]  /*1060*/  FADD R6, R66, -R47 ;  /* 0x8000002f42067221 */ /* 0x000fe20000000000 */
[----:B------:R-:W-:Y:S01]  /*1070*/  FSEL R10, R10, R5, P6 ;  /* 0x000000050a0a7208 */ /* 0x000fe20003000000 */
[----:B------:R-:W-:Y:S01]  /*1080*/  FADD R7, R65, -R26 ;  /* 0x8000001a41077221 */ /* 0x000fe20000000000 */
[----:B------:R-:W-:Y:S01]  /*1090*/  FSETP.GEU.AND P1, PT, |R58|, 1.175494350822287508e-38, PT ;  /* 0x008000003a00780b */ /* 0x000fe20003f2e200 */
[----:B------:R-:W-:Y:S01]  /*10a0*/  @!P3 FMUL R9, R9, 16777216 ;  /* 0x4b8000000909b820 */ /* 0x000fe20000400000 */
[----:B------:R-:W-:Y:S01]  /*10b0*/  FSETP.GEU.AND P6, PT, |R59|, 1.175494350822287508e-38, PT ;  /* 0x008000003b00780b */ /* 0x000fe20003fce200 */
[----:B------:R-:W-:Y:S01]  /*10c0*/  @!P3 FMUL R11, R11, 16777216 ;  /* 0x4b8000000b0bb820 */ /* 0x000fe20000400000 */
[----:B------:R-:W-:Y:S01]  /*10d0*/  FMUL R76, R83, 0.25 ;  /* 0x3e800000534c7820 */ /* 0x000fe20000400000 */
[----:B------:R-:W-:Y:S01]  /*10e0*/  @!P5 FMUL R8, R8, 16777216 ;  /* 0x4b8000000808d820 */ /* 0x000fe20000400000 */
[----:B------:R-:W-:Y:S01]  /*10f0*/  @!P5 FMUL R10, R10, 16777216 ;  /* 0x4b8000000a0ad820 */ /* 0x000fe20000400000 */
[----:B------:R-:W-:Y:S01]  /*1100*/  FSETP.GT.AND P3, PT, |R61|, 8.50705917302346158658e+37, PT ;  /* 0x7e8000003d00780b */ /* 0x000fe20003f64200 */
[----:B------:R-:W-:Y:S01]  /*1110*/  FMUL R73, R58, 0.25 ;  /* 0x3e8000003a497820 */ /* 0x000fe20000400000 */
[----:B------:R-:W-:Y:S01]  /*1120*/  FMUL R75, R6, 0.25 ;  /* 0x3e800000064b7820 */ /* 0x000fe20000400000 */
[----:B------:R-:W-:Y:S01]  /*1130*/  FADD R63, R38, 1 ;  /* 0x3f800000263f7421 */ /* 0x000fe20000000000 */
[----:B------:R-:W-:Y:S01]  /*1140*/  FADD R85, R24, -R51 ;  /* 0x8000003318557221 */ /* 0x000fe20000000000 */
[----:B------:R-:W-:Y:S01]  /*1150*/  FSETP.GT.AND P5, PT, |R58|, 8.50705917302346158658e+37, PT ;  /* 0x7e8000003a00780b */ /* 0x000fe20003fa4200 */
[----:B------:R-:W-:Y:S01]  /*1160*/  FMUL R70, R59, 0.25 ;  /* 0x3e8000003b467820 */ /* 0x000fe20000400000 */
[----:B------:R-:W-:Y:S01]  /*1170*/  FMUL R74, R7, 0.25 ;  /* 0x3e800000074a7820 */ /* 0x000fe20000400000 */
[----:B------:R-:W-:Y:S01]  /*1180*/  FSETP.GT.AND P4, PT, |R59|, 8.50705917302346158658e+37, PT ;  /* 0x7e8000003b00780b */ /* 0x000fe20003f84200 */
[----:B------:R0:W1:Y:S01]  /*1190*/  MUFU.RCP R69, R8 ;  /* 0x0000000800457308 */ /* 0x0000620000001000 */
[----:B------:R-:W-:Y:S01]  /*11a0*/  FSEL R78, R76, R83, P3 ;  /* 0x000000534c4e7208 */ /* 0x000fe20001800000 */
[----:B------:R-:W-:Y:S01]  /*11b0*/  FADD R60, R39, 1 ;  /* 0x3f800000273c7421 */ /* 0x000fe20000000000 */
[----:B------:R-:W-:Y:S01]  /*11c0*/  FADD R82, R25, -R50 ;  /* 0x8000003219527221 */ /* 0x000fe20000000000 */
[----:B------:R-:W-:Y:S01]  /*11d0*/  FSEL R73, R73, R58, P5 ;  /* 0x0000003a49497208 */ /* 0x000fe20002800000 */
[----:B------:R-:W-:Y:S01]  /*11e0*/  FMUL R76, R63, 0.25 ;  /* 0x3e8000003f4c7820 */ /* 0x000fe20000400000 */
[----:B------:R-:W-:Y:S01]  /*11f0*/  FSEL R75, R75, R6, P5 ;  /* 0x000000064b4b7208 */ /* 0x000fe20002800000 */
[----:B------:R-:W-:Y:S01]  /*1200*/  FMUL R84, R85, 0.25 ;  /* 0x3e80000055547820 */ /* 0x000fe20000400000 */
[----:B------:R-:W-:Y:S01]  /*1210*/  FADD R62, R37, 1 ;  /* 0x3f800000253e7421 */ /* 0x000fe20000000000 */
[----:B0-----:R-:W-:Y:S01]  /*1220*/  FMUL R8, R61, 0.25 ;  /* 0x3e8000003d087820 */ /* 0x001fe20000400000 */
[----:B------:R-:W-:Y:S01]  /*1230*/  FSETP.GT.AND P5, PT, |R63|, 8.50705917302346158658e+37, PT ;  /* 0x7e8000003f00780b */ /* 0x000fe20003fa4200 */
[----:B------:R-:W-:Y:S01]  /*1240*/  FMUL R77, R60, 0.25 ;  /* 0x3e8000003c4d7820 */ /* 0x000fe20000400000 */
[----:B------:R-:W-:Y:S01]  /*1250*/  FSEL R71, R70, R59, P4 ;  /* 0x0000003b46477208 */ /* 0x000fe20002000000 */
[----:B------:R-:W-:Y:S01]  /*1260*/  FMUL R79, R82, 0.25 ;  /* 0x3e800000524f7820 */ /* 0x000fe20000400000 */
[----:B------:R-:W-:Y:S01]  /*1270*/  FSEL R74, R74, R7, P4 ;  /* 0x000000074a4a7208 */ /* 0x000fe20002000000 */
[----:B------:R0:W2:Y:S01]  /*1280*/  MUFU.RCP R70, R9 ;  /* 0x0000000900467308 */ /* 0x0000a20000001000 */
[----:B------:R-:W-:Y:S01]  /*1290*/  FSETP.GT.AND P4, PT, |R60|, 8.50705917302346158658e+37, PT ;  /* 0x7e8000003c00780b */ /* 0x000fe20003f84200 */
[----:B------:R-:W-:Y:S01]  /*12a0*/  @!P1 FMUL R73, R73, 16777216 ;  /* 0x4b80000049499820 */ /* 0x000fe20000400000 */
[----:B------:R-:W-:Y:S01]  /*12b0*/  @!P1 FMUL R75, R75, 16777216 ;  /* 0x4b8000004b4b9820 */ /* 0x000fe20000400000 */
[----:B------:R-:W-:Y:S01]  /*12c0*/  FSEL R76, R76, R63, P5 ;  /* 0x0000003f4c4c7208 */ /* 0x000fe20002800000 */
[----:B------:R-:W-:Y:S01]  /*12d0*/  @!P6 FMUL R71, R71, 16777216 ;  /* 0x4b8000004747e820 */ /* 0x000fe20000400000 */
[----:B------:R-:W-:Y:S01]  /*12e0*/  FSEL R81, R84, R85, P5 ;  /* 0x0000005554517208 */ /* 0x000fe20002800000 */
[----:B------:R-:W-:Y:S01]  /*12f0*/  @!P6 FMUL R74, R74, 16777216 ;  /* 0x4b8000004a4ae820 */ /* 0x000fe20000400000 */
[----:B------:R-:W-:Y:S01]  /*1300*/  FSETP.GEU.AND P1, PT, |R63|, 1.175494350822287508e-38, PT ;  /* 0x008000003f00780b */ /* 0x000fe20003f2e200 */
[----:B------:R-:W-:Y:S01]  /*1310*/  FMUL R87, R62, 0.25 ;  /* 0x3e8000003e577820 */ /* 0x000fe20000400000 */
[----:B0-----:R-:W-:Y:S01]  /*1320*/  FSEL R9, R8, R61, P3 ;  /* 0x0000003d08097208 */ /* 0x001fe20001800000 */
[----:B------:R-:W-:Y:S01]  /*1330*/  FADD R84, R22, -R52 ;  /* 0x8000003416547221 */ /* 0x000fe20000000000 */
[----:B------:R-:W-:Y:S01]  /*1340*/  FSETP.GEU.AND P3, PT, |R62|, 1.175494350822287508e-38, PT ;  /* 0x008000003e00780b */ /* 0x000fe20003f6e200 */
[----:B------:R-:W0:Y:S01]  /*1350*/  MUFU.RCP R71, R71 ;  /* 0x0000004700477308 */ /* 0x000e220000001000 */
[----:B------:R-:W-:Y:S01]  /*1360*/  FSETP.GEU.AND P5, PT, |R61|, 1.175494350822287508e-38, PT ;  /* 0x008000003d00780b */ /* 0x000fe20003fae200 */
[----:B-1----:R-:W-:Y:S01]  /*1370*/  FFMA R69, R69, R10, R28 ;  /* 0x0000000a45457223 */ /* 0x002fe2000000001c */
[----:B------:R-:W-:Y:S01]  /*1380*/  FSETP.GEU.AND P6, PT, |R60|, 1.175494350822287508e-38, PT ;  /* 0x008000003c00780b */ /* 0x000fe20003fce200 */
[----:B--2---:R-:W-:Y:S01]  /*1390*/  FFMA R70, R70, R11, R27 ;  /* 0x0000000b46467223 */ /* 0x004fe2000000001b */
[----:B------:R-:W-:-:S02]  /*13a0*/  FSEL R77, R77, R60, P4 ;  /* 0x0000003c4d4d7208 */ /* 0x000fc40002000000 */
[----:B------:R-:W-:Y:S01]  /*13b0*/  FSEL R80, R79, R82, P4 ;  /* 0x000000524f507208 */ /* 0x000fe20002000000 */
[----:B------:R-:W-:Y:S01]  /*13c0*/  @!P1 FMUL R76, R76, 16777216 ;  /* 0x4b8000004c4c9820 */ /* 0x000fe20000400000 */
[----:B------:R-:W-:Y:S01]  /*13d0*/  FSETP.GT.AND P4, PT, |R62|, 8.50705917302346158658e+37, PT ;  /* 0x7e8000003e00780b */ /* 0x000fe20003f84200 */
[----:B------:R1:W-:Y:S01]  /*13e0*/  MUFU.RCP R8, R73 ;  /* 0x0000004900087308 */ /* 0x0003e20000001000 */
[----:B------:R-:W-:Y:S02]  /*13f0*/  @!P1 FMUL R81, R81, 16777216 ;  /* 0x4b80000051519820 */ /* 0x000fe40000400000 */
[----:B------:R-:W-:Y:S01]  /*1400*/  FSEL R87, R87, R62, P4 ;  /* 0x0000003e57577208 */ /* 0x000fe20002000000 */
[----:B------:R-:W-:Y:S01]  /*1410*/  @!P5 FMUL R9, R9, 16777216 ;  /* 0x4b8000000909d820 */ /* 0x000fe20000400000 */
[----:B------:R-:W-:Y:S01]  /*1420*/  @!P5 FMUL R78, R78, 16777216 ;  /* 0x4b8000004e4ed820 */ /* 0x000fe20000400000 */
[----:B------:R-:W-:Y:S01]  /*1430*/  @!P6 FMUL R77, R77, 16777216 ;  /* 0x4b8000004d4de820 */ /* 0x000fe20000400000 */
[----:B------:R-:W-:Y:S01]  /*1440*/  @!P6 FMUL R80, R80, 16777216 ;  /* 0x4b8000005050e820 */ /* 0x000fe20000400000 */
[----:B------:R-:W-:Y:S01]  /*1450*/  @!P3 FMUL R87, R87, 16777216 ;  /* 0x4b8000005757b820 */ /* 0x000fe20000400000 */
[----:B------:R-:W2:Y:S01]  /*1460*/  MUFU.RCP R76, R76 ;  /* 0x0000004c004c7308 */ /* 0x000ea20000001000 */
[----:B-1----:R-:W-:Y:S01]  /*1470*/  FMUL R73, R84, 0.25 ;  /* 0x3e80000054497820 */ /* 0x002fe20000400000 */
[----:B0-----:R-:W-:-:S06]  /*1480*/  FFMA R71, R71, R74, R26 ;  /* 0x0000004a47477223 */ /* 0x001fcc000000001a */
[----:B------:R0:W1:Y:S01]  /*1490*/  MUFU.RCP R79, R77 ;  /* 0x0000004d004f7308 */ /* 0x0000620000001000 */
[----:B--2---:R-:W-:-:S07]  /*14a0*/  FFMA R76, R76, R81, R51 ;  /* 0x000000514c4c7223 */ /* 0x004fce0000000033 */
[----:B------:R-:W2:Y:S01]  /*14b0*/  MUFU.RCP R87, R87 ;  /* 0x0000005700577308 */ /* 0x000ea20000001000 */
[----:B0-----:R-:W-:Y:S01]  /*14c0*/  FSEL R77, R73, R84, P4 ;  /* 0x00000054494d7208 */ /* 0x001fe20002000000 */
[----:B------:R-:W-:Y:S01]  /*14d0*/  FFMA R73, R8, R75, R47 ;  /* 0x0000004b08497223 */ /* 0x000fe2000000002f */
[----:B------:R-:W-:-:S03]  /*14e0*/  FADD R81, R65, -R71 ;  /* 0x8000004741517221 */ /* 0x000fc60000000000 */
[----:B------:R-:W-:Y:S01]  /*14f0*/  @!P3 FMUL R77, R77, 16777216 ;  /* 0x4b8000004d4db820 */ /* 0x000fe20000400000 */
[----:B-1----:R-:W-:Y:S01]  /*1500*/  FFMA R74, R79, R80, R50 ;  /* 0x000000504f4a7223 */ /* 0x002fe20000000032 */
[----:B------:R-:W0:Y:S01]  /*1510*/  MUFU.RCP R9, R9 ;  /* 0x0000000900097308 */ /* 0x000e220000001000 */
[----:B------:R-:W-:Y:S01]  /*1520*/  FADD R80, R66, -R73 ;  /* 0x8000004942507221 */ /* 0x000fe20000000000 */
[----:B------:R-:W-:Y:S01]  /*1530*/  FADD R79, R67, -R69 ;  /* 0x80000045434f7221 */ /* 0x000fe20000000000 */
[----:B------:R-:W-:Y:S01]  /*1540*/  FADD R10, R25, -R74 ;  /* 0x8000004a190a7221 */ /* 0x000fe20000000000 */
[----:B------:R-:W-:Y:S01]  /*1550*/  FFMA R81, R7, R81, R34 ;  /* 0x0000005107517223 */ /* 0x000fe20000000022 */
[----:B------:R-:W-:Y:S01]  /*1560*/  FFMA R80, R6, R80, R33 ;  /* 0x0000005006507223 */ /* 0x000fe20000000021 */
[----:B------:R-:W-:Y:S01]  /*1570*/  FFMA R79, R5, R79, R36 ;  /* 0x0000004f054f7223 */ /* 0x000fe20000000024 */
[----:B--2---:R-:W-:Y:S01]  /*1580*/  FFMA R77, R87, R77, R52 ;  /* 0x0000004d574d7223 */ /* 0x004fe20000000034 */
[----:B------:R-:W-:-:S03]  /*1590*/  FFMA R82, R82, R10, R31 ;  /* 0x0000000a52527223 */ /* 0x000fc6000000001f */
[----:B------:R-:W-:Y:S01]  /*15a0*/  FADD R8, R22, -R77 ;  /* 0x8000004d16087221 */ /* 0x000fe20000000000 */
[----:B0-----:R-:W-:Y:S01]  /*15b0*/  FFMA R75, R9, R78, R46 ;  /* 0x0000004e094b7223 */ /* 0x001fe2000000002e */
[----:B------:R-:W-:Y:S01]  /*15c0*/  FADD R9, R24, -R76 ;  /* 0x8000004c18097221 */ /* 0x000fe20000000000 */
[----:B------:R-:W-:Y:S01]  /*15d0*/  FADD R78, R68, -R70 ;  /* 0x80000046444e7221 */ /* 0x000fe20000000000 */
[----:B------:R-:W-:Y:S01]  /*15e0*/  FFMA R84, R84, R8, R29 ;  /* 0x0000000854547223 */ /* 0x000fe2000000001d */
[----:B------:R-:W-:Y:S01]  /*15f0*/  FADD R11, R64, -R75 ;  /* 0x8000004b400b7221 */ /* 0x000fe20000000000 */
[----:B------:R-:W-:Y:S01]  /*1600*/  FFMA R85, R85, R9, R30 ;  /* 0x0000000955557223 */ /* 0x000fe2000000001e */
[----:B------:R-:W-:Y:S02]  /*1610*/  FFMA R78, R4, R78, R35 ;  /* 0x0000004e044e7223 */ /* 0x000fe40000000023 */
[----:B------:R-:W-:-:S07]  /*1620*/  FFMA R83, R83, R11, R32 ;  /* 0x0000000b53537223 */ /* 0x000fce0000000020 */
.L_x_0:
[----:B------:R-:W-:Y:S01]  /*1630*/  BAR.SYNC.DEFER_BLOCKING 0x0 ;  /* 0x0000000000007b1d */ /* 0x000fe20000010000 */
[----:B------:R-:W-:Y:S02]  /*1640*/  ISETP.GE.AND P1, PT, R17, 0x80, PT ;  /* 0x000000801100780c */ /* 0x000fe40003f26270 */
[----:B------:R-:W-:Y:S02]  /*1650*/  ISETP.GE.AND P3, PT, R72, 0x80, PT ;  /* 0x000000804800780c */ /* 0x000fe40003f66270 */
[----:B------:R-:W-:Y:S02]  /*1660*/  FSEL R28, R69, R28, !P2 ;  /* 0x0000001c451c7208 */ /* 0x000fe40005000000 */
[----:B------:R-:W-:Y:S02]  /*1670*/  FSEL R27, R70, R27, !P2 ;  /* 0x0000001b461b7208 */ /* 0x000fe40005000000 */
[----:B------:R-:W-:Y:S02]  /*1680*/  FSEL R26, R71, R26, !P2 ;  /* 0x0000001a471a7208 */ /* 0x000fe40005000000 */
[----:B------:R-:W-:-:S02]  /*1690*/  FSEL R47, R73, R47, !P2 ;  /* 0x0000002f492f7208 */ /* 0x000fc40005000000 */
[----:B------:R-:W-:Y:S02]  /*16a0*/  FSEL R46, R75, R46, !P2 ;  /* 0x0000002e4b2e7208 */ /* 0x000fe40005000000 */
[----:B------:R-:W-:Y:S02]  /*16b0*/  FSEL R50, R74, R50, !P2 ;  /* 0x000000324a327208 */ /* 0x000fe40005000000 */
[----:B------:R-:W-:Y:S02]  /*16c0*/  FSEL R51, R76, R51, !P2 ;  /* 0x000000334c337208 */ /* 0x000fe40005000000 */
[----:B------:R-:W-:Y:S02]  /*16d0*/  FSEL R52, R77, R52, !P2 ;  /* 0x000000344d347208 */ /* 0x000fe40005000000 */
[----:B------:R-:W-:Y:S02]  /*16e0*/  FSEL R36, R79, R36, !P2 ;  /* 0x000000244f247208 */ /* 0x000fe40005000000 */
[----:B------:R-:W-:Y:S01]  /*16f0*/  FSEL R35, R78, R35, !P2 ;  /* 0x000000234e237208 */ /* 0x000fe20005000000 */
[----:B------:R-:W-:Y:S01]  /*1700*/  STS [R19], R67 ;  /* 0x0000004313007388 */ /* 0x000fe20000000800 */
[----:B------:R-:W-:-:S02]  /*1710*/  FSEL R34, R81, R34, !P2 ;  /* 0x0000002251227208 */ /* 0x000fc40005000000 */
[----:B------:R-:W-:Y:S01]  /*1720*/  FSEL R33, R80, R33, !P2 ;  /* 0x0000002150217208 */ /* 0x000fe20005000000 */
[----:B------:R0:W-:Y:S01]  /*1730*/  STS [R19+0x100], R68 ;  /* 0x0001004413007388 */ /* 0x0001e20000000800 */
[----:B------:R-:W-:Y:S02]  /*1740*/  FSEL R32, R83, R32, !P2 ;  /* 0x0000002053207208 */ /* 0x000fe40005000000 */
[----:B------:R-:W-:Y:S01]  /*1750*/  FSEL R31, R82, R31, !P2 ;  /* 0x0000001f521f7208 */ /* 0x000fe20005000000 */
[----:B------:R1:W-:Y:S01]  /*1760*/  STS [R19+0x200], R65 ;  /* 0x0002004113007388 */ /* 0x0003e20000000800 */
[----:B------:R-:W-:Y:S02]  /*1770*/  FSEL R30, R85, R30, !P2 ;  /* 0x0000001e551e7208 */ /* 0x000fe40005000000 */
[----:B------:R-:W-:Y:S01]  /*1780*/  FSEL R29, R84, R29, !P2 ;  /* 0x0000001d541d7208 */ /* 0x000fe20005000000 */
[----:B------:R-:W-:Y:S01]  /*1790*/  STS [R19+0x300], R66 ;  /* 0x0003004213007388 */ /* 0x000fe20000000800 */
[----:B------:R-:W-:-:S02]  /*17a0*/  FSEL R44, R57, R44, !P2 ;  /* 0x0000002c392c7208 */ /* 0x000fc40005000000 */
[----:B0-----:R-:W-:Y:S01]  /*17b0*/  LOP3.LUT R68, R23, 0x1fc, R15, 0xf8, !PT ;  /* 0x000001fc17447812 */ /* 0x001fe200078ef80f */
[----:B------:R-:W-:Y:S01]  /*17c0*/  STS [R19+0x400], R64 ;  /* 0x0004004013007388 */ /* 0x000fe20000000800 */
[----:B------:R-:W-:Y:S02]  /*17d0*/  FSEL R43, R56, R43, !P2 ;  /* 0x0000002b382b7208 */ /* 0x000fe40005000000 */
[----:B-1----:R-:W-:Y:S01]  /*17e0*/  SHF.L.U64.HI R65, R68, 0x2, R45 ;  /* 0x0000000244417819 */ /* 0x002fe2000001022d */
[----:B------:R0:W-:Y:S01]  /*17f0*/  STS [R19+0x500], R25 ;  /* 0x0005001913007388 */ /* 0x0001e20000000800 */
[----:B------:R-:W-:Y:S02]  /*1800*/  FSEL R42, R59, R42, !P2 ;  /* 0x0000002a3b2a7208 */ /* 0x000fe40005000000 */
[----:B------:R-:W-:Y:S01]  /*1810*/  FSEL R41, R58, R41, !P2 ;  /* 0x000000293a297208 */ /* 0x000fe20005000000 */
[----:B------:R1:W-:Y:S01]  /*1820*/  STS [R19+0x600], R24 ;  /* 0x0006001813007388 */ /* 0x0003e20000000800 */
[----:B------:R-:W-:-:S02]  /*1830*/  FSEL R40, R61, R40, !P2 ;  /* 0x000000283d287208 */ /* 0x000fc40005000000 */
[----:B------:R-:W-:Y:S01]  /*1840*/  FSEL R39, R60, R39, !P2 ;  /* 0x000000273c277208 */ /* 0x000fe20005000000 */
[----:B------:R2:W-:Y:S01]  /*1850*/  STS [R19+0x700], R22 ;  /* 0x0007001613007388 */ /* 0x0005e20000000800 */
[----:B------:R-:W-:Y:S01]  /*1860*/  FSEL R38, R63, R38, !P2 ;  /* 0x000000263f267208 */ /* 0x000fe20005000000 */
[----:B0-----:R-:W-:Y:S01]  /*1870*/  IMAD.SHL.U32 R25, R68, 0x4, RZ ;  /* 0x0000000444197824 */ /* 0x001fe200078e00ff */
[----:B------:R-:W-:Y:S01]  /*1880*/  FSEL R37, R62, R37, !P2 ;  /* 0x000000253e257208 */ /* 0x000fe20005000000 */
[----:B------:R-:W-:Y:S03]  /*1890*/  BAR.SYNC.DEFER_BLOCKING 0x0 ;  /* 0x0000000000007b1d */ /* 0x000fe60000010000 */
[----:B-1----:R-:W-:Y:S02]  /*18a0*/  IADD3 R24, P5, R2, R25, RZ ;  /* 0x0000001902187210 */ /* 0x002fe40007fbe0ff */
[----:B--2---:R-:W-:-:S03]  /*18b0*/  IADD3 R22, P4, R12, R25, RZ ;  /* 0x000000190c167210 */ /* 0x004fc60007f9e0ff */
[----:B------:R-:W-:Y:S01]  /*18c0*/  IMAD.X R25, R3, 0x1, R65, P5 ;  /* 0x0000000103197824 */ /* 0x000fe200028e0641 */
[----:B------:R-:W-:Y:S01]  /*18d0*/  IADD3.X R23, R13, R65, RZ, P4, !PT ;  /* 0x000000410d177210 */ /* 0x000fe200027fe4ff */
[----:B------:R-:W0:Y:S04]  /*18e0*/  LDS.128 R4, [R20] ;  /* 0x0000000014047984 */ /* 0x000e280000000c00 */
[----:B------:R-:W1:Y:S04]  /*18f0*/  LDS.128 R8, [R21+0x2000] ;  /* 0x0020000015087984 */ /* 0x000e680000000c00 */
[----:B0-----:R0:W-:Y:S01]  /*1900*/  @!P1 STG.E.128 desc[UR6][R22.64], R4 ;  /* 0x0000000416009986 */ /* 0x0011e2000c101d06 */
[----:B------:R-:W-:-:S02]  /*1910*/  PLOP3.LUT P1, PT, P0, PT, PT, 0x80, 0x0 ;  /* 0x000000000000781c */ /* 0x000fc4000072f070 */
[----:B------:R-:W-:Y:S01]  /*1920*/  PLOP3.LUT P0, PT, PT, PT, PT, 0x8, 0x0 ;  /* 0x000000000000781c */ /* 0x000fe20003f0e170 */
[----:B-1----:R1:W-:Y:S01]  /*1930*/  @!P3 STG.E.128 desc[UR6][R24.64], R8 ;  /* 0x000000081800b986 */ /* 0x0023e2000c101d06 */
[----:B0-----:R-:W-:-:S09]  /*1940*/  HFMA2.MMA R23, -RZ, RZ, 0, 3.0517578125e-05 ;  /* 0x00000200ff177435 */ /* 0x001fd200000001ff */
[----:B------:R-:W-:Y:S05]  /*1950*/  @P1 BRA `(.L_x_1) ;  /* 0xffffffe800981947 */ /* 0x000fea000383ffff */
[----:B------:R-:W-:Y:S01]  /*1960*/  FADD R5, R44, R43 ;  /* 0x0000002b2c057221 */ /* 0x000fe20000000000 */
[----:B-1----:R-:W-:Y:S01]  /*1970*/  FMUL R8, R43, 0.25 ;  /* 0x3e8000002b087820 */ /* 0x002fe20000400000 */
[C---:B------:R-:W-:Y:S01]  /*1980*/  FMUL R11, R42.reuse, 0.25 ;  /* 0x3e8000002a0b7820 */ /* 0x040fe20000400000 */
[----:B------:R-:W-:Y:S01]  /*1990*/  FMUL R12, R41, 0.25 ;  /* 0x3e800000290c7820 */ /* 0x000fe20000400000 */
[C---:B------:R-:W-:Y:S01]  /*19a0*/  FMUL R6, R5.reuse, 0.25 ;  /* 0x3e80000005067820 */ /* 0x040fe20000400000 */
[C---:B------:R-:W-:Y:S01]  /*19b0*/  FSETP.GEU.AND P2, PT, |R5|.reuse, 1.175494350822287508e-38, PT ;  /* 0x008000000500780b */ /* 0x040fe20003f4e200 */
[----:B------:R-:W-:Y:S01]  /*19c0*/  FADD R10, R42, R5 ;  /* 0x000000052a0a7221 */ /* 0x000fe20000000000 */
[C---:B------:R-:W-:Y:S01]  /*19d0*/  FSETP.GT.AND P0, PT, |R5|.reuse, 8.50705917302346158658e+37, PT ;  /* 0x7e8000000500780b */ /* 0x040fe20003f04200 */
[----:B------:R-:W-:Y:S01]  /*19e0*/  FADD R27, -R28, R27 ;  /* 0x0000001b1c1b7221 */ /* 0x000fe20000000100 */
[----:B------:R-:W-:Y:S01]  /*19f0*/  FSETP.NEU.AND P3, PT, R5, RZ, PT ;  /* 0x000000ff0500720b */ /* 0x000fe20003f6d000 */
[----:B------:R-:W-:Y:S01]  /*1a00*/  FMUL R9, R10, 0.25 ;  /* 0x3e8000000a097820 */ /* 0x000fe20000400000 */
[----:B------:R-:W-:Y:S01]  /*1a10*/  FSEL R6, R6, R5, P0 ;  /* 0x0000000506067208 */ /* 0x000fe20000000000 */
[----:B------:R-:W-:Y:S01]  /*1a20*/  FADD R13, R41, R10 ;  /* 0x0000000a290d7221 */ /* 0x000fe20000000000 */
[----:B------:R-:W-:Y:S01]  /*1a30*/  FSETP.GEU.AND P4, PT, |R10|, 1.175494350822287508e-38, PT ;  /* 0x008000000a00780b */ /* 0x000fe20003f8e200 */
[----:B------:R-:W-:Y:S01]  /*1a40*/  FMUL R7, R27, R27 ;  /* 0x0000001b1b077220 */ /* 0x000fe20000400000 */
[----:B------:R-:W-:Y:S01]  /*1a50*/  FSEL R43, R8, R43, P0 ;  /* 0x0000002b082b7208 */ /* 0x000fe20000000000 */
[C---:B------:R-:W-:Y:S01]  /*1a60*/  FMUL R8, R13.reuse, 0.25 ;  /* 0x3e8000000d087820 */ /* 0x040fe20000400000 */
[----:B------:R-:W-:Y:S01]  /*1a70*/  FSETP.GT.AND P0, PT, |R10|, 8.50705917302346158658e+37, PT ;  /* 0x7e8000000a00780b */ /* 0x000fe20003f04200 */
[----:B------:R-:W-:Y:S01]  /*1a80*/  @!P2 FMUL R6, R6, 16777216 ;  /* 0x4b8000000606a820 */ /* 0x000fe20000400000 */
[----:B------:R-:W-:Y:S01]  /*1a90*/  FSETP.GT.AND P1, PT, |R13|, 8.50705917302346158658e+37, PT ;  /* 0x7e8000000d00780b */ /* 0x000fe20003f24200 */
[----:B------:R-:W-:Y:S01]  /*1aa0*/  @!P2 FMUL R43, R43, 16777216 ;  /* 0x4b8000002b2ba820 */ /* 0x000fe20000400000 */
[----:B------:R-:W-:Y:S01]  /*1ab0*/  FSEL R9, R9, R10, P0 ;  /* 0x0000000a09097208 */ /* 0x000fe20000000000 */
[----:B------:R-:W-:Y:S01]  /*1ac0*/  FMUL R16, R39, 0.25 ;  /* 0x3e80000027107820 */ /* 0x000fe20000400000 */
[----:B------:R-:W-:Y:S01]  /*1ad0*/  FSEL R42, R11, R42, P0 ;  /* 0x0000002a0b2a7208 */ /* 0x000fe20000000000 */
[----:B------:R-:W0:Y:S01]  /*1ae0*/  MUFU.RCP R6, R6 ;  /* 0x0000000600067308 */ /* 0x000e220000001000 */
[----:B------:R-:W-:Y:S01]  /*1af0*/  FSETP.GEU.AND P0, PT, |R13|, 1.175494350822287508e-38, PT ;  /* 0x008000000d00780b */ /* 0x000fe20003f0e200 */
[----:B------:R-:W-:Y:S01]  /*1b00*/  @!P4 FMUL R9, R9, 16777216 ;  /* 0x4b8000000909c820 */ /* 0x000fe20000400000 */
[----:B------:R-:W-:Y:S01]  /*1b10*/  FSEL R41, R12, R41, P1 ;  /* 0x000000290c297208 */ /* 0x000fe20000800000 */
[----:B------:R-:W-:Y:S01]  /*1b20*/  FADD R12, R40, R13 ;  /* 0x0000000d280c7221 */ /* 0x000fe20000000000 */
[----:B------:R-:W-:Y:S01]  /*1b30*/  @!P4 FMUL R42, R42, 16777216 ;  /* 0x4b8000002a2ac820 */ /* 0x000fe20000400000 */
[----:B------:R-:W-:Y:S01]  /*1b40*/  FSEL R8, R8, R13, P1 ;  /* 0x0000000d08087208 */ /* 0x000fe20000800000 */
[----:B------:R-:W-:Y:S01]  /*1b50*/  FADD R35, R36, R35 ;  /* 0x0000002324237221 */ /* 0x000fe20000000000 */
[----:B------:R-:W1:Y:S01]  /*1b60*/  MUFU.RCP R9, R9 ;  /* 0x0000000900097308 */ /* 0x000e620000001000 */
[C---:B------:R-:W-:Y:S01]  /*1b70*/  FSETP.GEU.AND P4, PT, |R12|.reuse, 1.175494350822287508e-38, PT ;  /* 0x008000000c00780b */ /* 0x040fe20003f8e200 */
[----:B------:R-:W-:Y:S01]  /*1b80*/  FADD R19, R39, R12 ;  /* 0x0000000c27137221 */ /* 0x000fe20000000000 */
[C---:B------:R-:W-:Y:S01]  /*1b90*/  FMUL R11, R12.reuse, 0.25 ;  /* 0x3e8000000c0b7820 */ /* 0x040fe20000400000 */
[----:B------:R-:W-:Y:S01]  /*1ba0*/  FSETP.GT.AND P1, PT, |R12|, 8.50705917302346158658e+37, PT ;  /* 0x7e8000000c00780b */ /* 0x000fe20003f24200 */
[----:B------:R-:W-:Y:S01]  /*1bb0*/  FMUL R7, R44, R7 ;  /* 0x000000072c077220 */ /* 0x000fe20000400000 */
[----:B------:R-:W-:Y:S01]  /*1bc0*/  @!P0 FMUL R8, R8, 16777216 ;  /* 0x4b80000008088820 */ /* 0x000fe20000400000 */
[----:B0-----:R-:W-:Y:S01]  /*1bd0*/  FMUL R6, R6, R43 ;  /* 0x0000002b06067220 */ /* 0x001fe20000400000 */
[----:B------:R-:W-:Y:S01]  /*1be0*/  FSETP.GT.AND P2, PT, |R19|, 8.50705917302346158658e+37, PT ;  /* 0x7e8000001300780b */ /* 0x000fe20003f44200 */
[----:B------:R-:W-:Y:S01]  /*1bf0*/  @!P0 FMUL R41, R41, 16777216 ;  /* 0x4b80000029298820 */ /* 0x000fe20000400000 */
[----:B------:R-:W-:Y:S01]  /*1c00*/  FSEL R11, R11, R12, P1 ;  /* 0x0000000c0b0b7208 */ /* 0x000fe20000800000 */
[----:B------:R-:W-:Y:S01]  /*1c10*/  FADD R20, R38, R19 ;  /* 0x0000001326147221 */ /* 0x000fe20000000000 */
[----:B------:R-:W-:Y:S01]  /*1c20*/  FSEL R6, R6, RZ, P3 ;  /* 0x000000ff06067208 */ /* 0x000fe20001800000 */
[----:B------:R-:W0:Y:S01]  /*1c30*/  MUFU.RCP R8, R8 ;  /* 0x0000000800087308 */ /* 0x000e220000001000 */
[----:B------:R-:W-:Y:S01]  /*1c40*/  FSETP.GEU.AND P3, PT, |R19|, 1.175494350822287508e-38, PT ;  /* 0x008000001300780b */ /* 0x000fe20003f6e200 */
[----:B-1----:R-:W-:Y:S01]  /*1c50*/  FMUL R9, R9, R42 ;  /* 0x0000002a09097220 */ /* 0x002fe20000400000 */
[----:B------:R-:W-:Y:S01]  /*1c60*/  FSEL R39, R16, R39, P2 ;  /* 0x0000002710277208 */ /* 0x000fe20001000000 */
[----:B------:R-:W-:Y:S01]  /*1c70*/  FFMA R27, R27, R6, R28 ;  /* 0x000000061b1b7223 */ /* 0x000fe2000000001c */
[----:B------:R-:W-:Y:S01]  /*1c80*/  FFMA R7, R6, R7, R35 ;  /* 0x0000000706077223 */ /* 0x000fe20000000023 */
[----:B------:R-:W-:Y:S01]  /*1c90*/  FSETP.NEU.AND P0, PT, R10, RZ, PT ;  /* 0x000000ff0a00720b */ /* 0x000fe20003f0d000 */
[----:B------:R-:W-:Y:S01]  /*1ca0*/  FMUL R16, R19, 0.25 ;  /* 0x3e80000013107820 */ /* 0x000fe20000400000 */
[----:B------:R-:W-:Y:S01]  /*1cb0*/  FADD R26, R26, -R27 ;  /* 0x8000001b1a1a7221 */ /* 0x000fe20000000000 */
[----:B------:R-:W-:Y:S01]  /*1cc0*/  @!P4 FMUL R11, R11, 16777216 ;  /* 0x4b8000000b0bc820 */ /* 0x000fe20000400000 */
[----:B------:R-:W-:Y:S01]  /*1cd0*/  FSEL R9, R9, RZ, P0 ;  /* 0x000000ff09097208 */ /* 0x000fe20000000000 */
[----:B------:R-:W-:Y:S01]  /*1ce0*/  FMUL R17, R40, 0.25 ;  /* 0x3e80000028117820 */ /* 0x000fe20000400000 */
[----:B------:R-:W-:Y:S01]  /*1cf0*/  FMUL R6, R26, R26 ;  /* 0x0000001a1a067220 */ /* 0x000fe20000400000 */
[----:B------:R-:W-:Y:S01]  /*1d00*/  FADD R34, R34, R7 ;  /* 0x0000000722227221 */ /* 0x000fe20000000000 */
[----:B------:R-:W-:Y:S01]  /*1d10*/  FSEL R16, R16, R19, P2 ;  /* 0x0000001310107208 */ /* 0x000fe20001000000 */
[----:B------:R-:W1:Y:S01]  /*1d20*/  MUFU.RCP R11, R11 ;  /* 0x0000000b000b7308 */ /* 0x000e620000001000 */
[----:B------:R-:W-:Y:S01]  /*1d30*/  FMUL R6, R5, R6 ;  /* 0x0000000605067220 */ /* 0x000fe20000400000 */
[----:B------:R-:W-:Y:S01]  /*1d40*/  FSETP.GEU.AND P0, PT, |R20|, 1.175494350822287508e-38, PT ;  /* 0x008000001400780b */ /* 0x000fe20003f0e200 */
[----:B------:R-:W-:Y:S01]  /*1d50*/  FFMA R26, R26, R9, R27 ;  /* 0x000000091a1a7223 */ /* 0x000fe2000000001b */
[----:B------:R-:W-:Y:S01]  /*1d60*/  FSEL R40, R17, R40, P1 ;  /* 0x0000002811287208 */ /* 0x000fe20000800000 */
[----:B------:R-:W-:Y:S01]  /*1d70*/  FFMA R6, R9, R6, R34 ;  /* 0x0000000609067223 */ /* 0x000fe20000000022 */
[----:B------:R-:W-:Y:S01]  /*1d80*/  FMUL R7, R20, 0.25 ;  /* 0x3e80000014077820 */ /* 0x000fe20000400000 */
[----:B------:R-:W-:Y:S01]  /*1d90*/  FADD R9, R37, R20 ;  /* 0x0000001425097221 */ /* 0x000fe20000000000 */
[----:B------:R-:W-:Y:S01]  /*1da0*/  @!P3 FMUL R16, R16, 16777216 ;  /* 0x4b8000001010b820 */ /* 0x000fe20000400000 */
[----:B------:R-:W-:Y:S01]  /*1db0*/  FSETP.GT.AND P1, PT, |R20|, 8.50705917302346158658e+37, PT ;  /* 0x7e8000001400780b */ /* 0x000fe20003f24200 */
[----:B------:R-:W-:Y:S01]  /*1dc0*/  FMUL R5, R38, 0.25 ;  /* 0x3e80000026057820 */ /* 0x000fe20000400000 */
[----:B------:R-:W-:Y:S01]  /*1dd0*/  FADD R47, R47, -R26 ;  /* 0x8000001a2f2f7221 */ /* 0x000fe20000000000 */
[----:B------:R-:W-:Y:S01]  /*1de0*/  @!P3 FMUL R39, R39, 16777216 ;  /* 0x4b8000002727b820 */ /* 0x000fe20000400000 */
[----:B------:R-:W-:Y:S01]  /*1df0*/  FSEL R7, R7, R20, P1 ;  /* 0x0000001407077208 */ /* 0x000fe20000800000 */
[----:B0-----:R-:W-:Y:S01]  /*1e00*/  FMUL R8, R8, R41 ;  /* 0x0000002908087220 */ /* 0x001fe20000400000 */
[----:B------:R-:W-:Y:S01]  /*1e10*/  FSETP.GEU.AND P3, PT, |R9|, 1.175494350822287508e-38, PT ;  /* 0x008000000900780b */ /* 0x000fe20003f6e200 */
[----:B------:R-:W0:Y:S01]  /*1e20*/  MUFU.RCP R16, R16 ;  /* 0x0000001000107308 */ /* 0x000e220000001000 */
[----:B------:R-:W-:Y:S01]  /*1e30*/  FSEL R38, R5, R38, P1 ;  /* 0x0000002605267208 */ /* 0x000fe20000800000 */
[----:B------:R-:W-:Y:S01]  /*1e40*/  FADD R33, R33, R6 ;  /* 0x0000000621217221 */ /* 0x000fe20000000000 */
[----:B------:R-:W-:Y:S01]  /*1e50*/  FSETP.NEU.AND P2, PT, R13, RZ, PT ;  /* 0x000000ff0d00720b */ /* 0x000fe20003f4d000 */
[----:B------:R-:W-:Y:S01]  /*1e60*/  FMUL R5, R47, R47 ;  /* 0x0000002f2f057220 */ /* 0x000fe20000400000 */
[C---:B------:R-:W-:Y:S01]  /*1e70*/  FMUL R6, R9.reuse, 0.25 ;  /* 0x3e80000009067820 */ /* 0x040fe20000400000 */
[----:B------:R-:W-:Y:S01]  /*1e80*/  FSETP.GT.AND P1, PT, |R9|, 8.50705917302346158658e+37, PT ;  /* 0x7e8000000900780b */ /* 0x000fe20003f24200 */
[----:B------:R-:W-:Y:S01]  /*1e90*/  @!P4 FMUL R40, R40, 16777216 ;  /* 0x4b8000002828c820 */ /* 0x000fe20000400000 */
[----:B------:R-:W-:Y:S01]  /*1ea0*/  @!P0 FMUL R7, R7, 16777216 ;  /* 0x4b80000007078820 */ /* 0x000fe20000400000 */
[----:B------:R-:W-:Y:S01]  /*1eb0*/  FSEL R8, R8, RZ, P2 ;  /* 0x000000ff08087208 */ /* 0x000fe20001000000 */
[----:B------:R-:W-:Y:S01]  /*1ec0*/  FMUL R5, R10, R5 ;  /* 0x000000050a057220 */ /* 0x000fe20000400000 */
[----:B------:R-:W2:Y:S01]  /*1ed0*/  SHFL.BFLY PT, R22, R9, 0x10, 0x1f ;  /* 0x0e001f0009167f89 */ /* 0x000ea200000e0000 */
[----:B------:R-:W-:Y:S01]  /*1ee0*/  FSEL R10, R6, R9, P1 ;  /* 0x00000009060a7208 */ /* 0x000fe20000800000 */
[----:B-1----:R-:W-:Y:S01]  /*1ef0*/  FMUL R11, R11, R40 ;  /* 0x000000280b0b7220 */ /* 0x002fe20000400000 */
[----:B------:R-:W-:Y:S01]  /*1f00*/  FSETP.NEU.AND P2, PT, R12, RZ, PT ;  /* 0x000000ff0c00720b */ /* 0x000fe20003f4d000 */
[----:B------:R-:W-:Y:S01]  /*1f10*/  FFMA R47, R47, R8, R26 ;  /* 0x000000082f2f7223 */ /* 0x000fe2000000001a */
[----:B------:R-:W1:Y:S01]  /*1f20*/  MUFU.RCP R7, R7 ;  /* 0x0000000700077308 */ /* 0x000e620000001000 */
[----:B------:R-:W-:Y:S01]  /*1f30*/  @!P3 FMUL R10, R10, 16777216 ;  /* 0x4b8000000a0ab820 */ /* 0x000fe20000400000 */
[----:B------:R-:W-:Y:S01]  /*1f40*/  FSEL R11, R11, RZ, P2 ;  /* 0x000000ff0b0b7208 */ /* 0x000fe20001000000 */
[----:B------:R-:W-:Y:S01]  /*1f50*/  FADD R46, R46, -R47 ;  /* 0x8000002f2e2e7221 */ /* 0x000fe20000000000 */
[----:B0-----:R-:W-:Y:S01]  /*1f60*/  FMUL R16, R16, R39 ;  /* 0x0000002710107220 */ /* 0x001fe20000400000 */
[----:B------:R-:W-:Y:S01]  /*1f70*/  BAR.SYNC.DEFER_BLOCKING 0x0 ;  /* 0x0000000000007b1d */ /* 0x000fe20000010000 */
[----:B------:R-:W-:Y:S01]  /*1f80*/  FSETP.NEU.AND P2, PT, R19, RZ, PT ;  /* 0x000000ff1300720b */ /* 0x000fe20003f4d000 */
[----:B------:R-:W-:Y:S01]  /*1f90*/  FFMA R5, R8, R5, R33 ;  /* 0x0000000508057223 */ /* 0x000fe20000000021 */
[C---:B------:R-:W-:Y:S01]  /*1fa0*/  FMUL R6, R46.reuse, R46 ;  /* 0x0000002e2e067220 */ /* 0x040fe20000400000 */
[----:B------:R-:W-:Y:S01]  /*1fb0*/  FFMA R47, R46, R11, R47 ;  /* 0x0000000b2e2f7223 */ /* 0x000fe2000000002f */
[----:B------:R-:W-:Y:S01]  /*1fc0*/  FMUL R8, R37, 0.25 ;  /* 0x3e80000025087820 */ /* 0x000fe20000400000 */
[----:B------:R-:W0:Y:S01]  /*1fd0*/  MUFU.RCP R10, R10 ;  /* 0x0000000a000a7308 */ /* 0x000e220000001000 */
[----:B------:R-:W-:Y:S01]  /*1fe0*/  @!P0 FMUL R38, R38, 16777216 ;  /* 0x4b80000026268820 */ /* 0x000fe20000400000 */
[----:B------:R-:W-:Y:S01]  /*1ff0*/  FSEL R16, R16, RZ, P2 ;  /* 0x000000ff10107208 */ /* 0x000fe20001000000 */
[----:B------:R-:W-:Y:S01]  /*2000*/  FADD R32, R32, R5 ;  /* 0x0000000520207221 */ /* 0x000fe20000000000 */
[----:B------:R-:W-:Y:S01]  /*2010*/  FMUL R6, R13, R6 ;  /* 0x000000060d067220 */ /* 0x000fe20000400000 */
[--C-:B------:R-:W-:Y:S01]  /*2020*/  FADD R50, R50, -R47.reuse ;  /* 0x8000002f32327221 */ /* 0x100fe20000000000 */
[----:B------:R-:W-:Y:S01]  /*2030*/  FSEL R37, R8, R37, P1 ;  /* 0x0000002508257208 */ /* 0x000fe20000800000 */
[----:B-1----:R-:W-:Y:S01]  /*2040*/  FMUL R7, R7, R38 ;  /* 0x0000002607077220 */ /* 0x002fe20000400000 */
[----:B------:R-:W-:Y:S01]  /*2050*/  FFMA R6, R11, R6, R32 ;  /* 0x000000060b067223 */ /* 0x000fe20000000020 */
[C---:B------:R-:W-:Y:S01]  /*2060*/  FFMA R8, R50.reuse, R16, R47 ;  /* 0x0000001032087223 */ /* 0x040fe2000000002f */
[----:B------:R-:W-:Y:S01]  /*2070*/  FMUL R5, R50, R50 ;  /* 0x0000003232057220 */ /* 0x000fe20000400000 */
[----:B------:R-:W-:Y:S01]  /*2080*/  FSETP.NEU.AND P0, PT, R20, RZ, PT ;  /* 0x000000ff1400720b */ /* 0x000fe20003f0d000 */
[----:B------:R-:W-:Y:S01]  /*2090*/  @!P3 FMUL R37, R37, 16777216 ;  /* 0x4b8000002525b820 */ /* 0x000fe20000400000 */
[----:B------:R-:W-:Y:S01]  /*20a0*/  FADD R31, R31, R6 ;  /* 0x000000061f1f7221 */ /* 0x000fe20000000000 */
[----:B------:R-:W-:Y:S01]  /*20b0*/  FMUL R5, R12, R5 ;  /* 0x000000050c057220 */ /* 0x000fe20000400000 */
[----:B------:R-:W-:Y:S01]  /*20c0*/  FSEL R7, R7, RZ, P0 ;  /* 0x000000ff07077208 */ /* 0x000fe20000000000 */
[----:B------:R-:W-:Y:S01]  /*20d0*/  FADD R51, R51, -R8 ;  /* 0x8000000833337221 */ /* 0x000fe20000000000 */
[----:B--2---:R-:W-:Y:S01]  /*20e0*/  FADD R11, R9, R22 ;  /* 0x00000016090b7221 */ /* 0x004fe20000000000 */
[----:B0-----:R-:W-:Y:S01]  /*20f0*/  FMUL R10, R10, R37 ;  /* 0x000000250a0a7220 */ /* 0x001fe20000400000 */
[----:B------:R-:W-:Y:S01]  /*2100*/  FFMA R5, R16, R5, R31 ;  /* 0x0000000510057223 */ /* 0x000fe2000000001f */
[----:B------:R-:W-:Y:S01]  /*2110*/  FMUL R6, R51, R51 ;  /* 0x0000003333067220 */ /* 0x000fe20000400000 */
[----:B------:R-:W-:Y:S01]  /*2120*/  FSETP.NEU.AND P0, PT, R9, RZ, PT ;  /* 0x000000ff0900720b */ /* 0x000fe20003f0d000 */
[----:B------:R-:W-:Y:S01]  /*2130*/  FFMA R51, R51, R7, R8 ;  /* 0x0000000733337223 */ /* 0x000fe20000000008 */
[----:B------:R-:W-:Y:S01]  /*2140*/  FSETP.GEU.AND P1, PT, |R11|, 1.175494350822287508e-38, PT ;  /* 0x008000000b00780b */ /* 0x000fe20003f2e200 */
[----:B------:R-:W-:Y:S01]  /*2150*/  FADD R30, R30, R5 ;  /* 0x000000051e1e7221 */ /* 0x000fe20000000000 */
[----:B------:R-:W-:Y:S01]  /*2160*/  FMUL R6, R19, R6 ;  /* 0x0000000613067220 */ /* 0x000fe20000400000 */
[----:B------:R-:W-:Y:S01]  /*2170*/  FSEL R10, R10, RZ, P0 ;  /* 0x000000ff0a0a7208 */ /* 0x000fe20000000000 */
[C---:B------:R-:W-:Y:S01]  /*2180*/  FMUL R8, R11.reuse, 0.25 ;  /* 0x3e8000000b087820 */ /* 0x040fe20000400000 */
[--C-:B------:R-:W-:Y:S01]  /*2190*/  FADD R52, R52, -R51.reuse ;  /* 0x8000003334347221 */ /* 0x100fe20000000000 */
[----:B------:R-:W-:Y:S01]  /*21a0*/  FSETP.GT.AND P0, PT, |R11|, 8.50705917302346158658e+37, PT ;  /* 0x7e8000000b00780b */ /* 0x000fe20003f04200 */
[----:B------:R-:W-:Y:S01]  /*21b0*/  FFMA R6, R7, R6, R30 ;  /* 0x0000000607067223 */ /* 0x000fe2000000001e */
[----:B------:R-:W0:Y:S01]  /*21c0*/  SHFL.BFLY PT, R12, R11, 0x8, 0x1f ;  /* 0x0d001f000b0c7f89 */ /* 0x000e2200000e0000 */
[----:B------:R-:W-:Y:S01]  /*21d0*/  FFMA R51, R52, R10, R51 ;  /* 0x0000000a34337223 */ /* 0x000fe20000000033 */
[----:B------:R-:W-:Y:S01]  /*21e0*/  FSEL R7, R8, R11, P0 ;  /* 0x0000000b08077208 */ /* 0x000fe20000000000 */
[----:B------:R-:W-:Y:S01]  /*21f0*/  FMUL R5, R52, R52 ;  /* 0x0000003434057220 */ /* 0x000fe20000400000 */
[----:B------:R-:W-:Y:S01]  /*2200*/  FADD R29, R29, R6 ;  /* 0x000000061d1d7221 */ /* 0x000fe20000000000 */
[----:B------:R-:W-:Y:S01]  /*2210*/  IMAD.SHL.U32 R53, R53, 0x40, RZ ;  /* 0x0000004035357824 */ /* 0x000fe200078e00ff */
[----:B------:R-:W1:Y:S01]  /*2220*/  SHFL.BFLY PT, R6, R51, 0x10, 0x1f ;  /* 0x0e001f0033067f89 */ /* 0x000e6200000e0000 */
[----:B------:R-:W-:Y:S01]  /*2230*/  @!P1 FMUL R7, R7, 16777216 ;  /* 0x4b80000007079820 */ /* 0x000fe20000400000 */
[----:B------:R-:W-:Y:S01]  /*2240*/  FMUL R5, R20, R5 ;  /* 0x0000000514057220 */ /* 0x000fe20000400000 */
[----:B------:R-:W-:-:S02]  /*2250*/  ISETP.GE.AND P2, PT, R14, 0x80, PT ;  /* 0x000000800e00780c */ /* 0x000fc40003f46270 */
[----:B------:R-:W-:Y:S01]  /*2260*/  @P0 FMUL R22, R22, 0.25 ;  /* 0x3e80000016160820 */ /* 0x000fe20000400000 */
[----:B------:R-:W-:Y:S01]  /*2270*/  FFMA R5, R10, R5, R29 ;  /* 0x000000050a057223 */ /* 0x000fe2000000001d */
[----:B------:R-:W2:Y:S01]  /*2280*/  MUFU.RCP R7, R7 ;  /* 0x0000000700077308 */ /* 0x000ea20000001000 */
[C---:B------:R-:W-:Y:S01]  /*2290*/  FSETP.NEU.AND P0, PT, R11.reuse, RZ, PT ;  /* 0x000000ff0b00720b */ /* 0x040fe20003f0d000 */
[----:B------:R-:W-:Y:S02]  /*22a0*/  @!P1 FMUL R22, R22, 16777216 ;  /* 0x4b80000016169820 */ /* 0x000fe40000400000 */
[----:B------:R-:W3:Y:S01]  /*22b0*/  SHFL.BFLY PT, R8, R5, 0x10, 0x1f ;  /* 0x0e001f0005087f89 */ /* 0x000ee200000e0000 */
[----:B0-----:R-:W-:Y:S01]  /*22c0*/  FADD R16, R11, R12 ;  /* 0x0000000c0b107221 */ /* 0x001fe20000000000 */
[----:B--2---:R-:W-:-:S04]  /*22d0*/  FMUL R22, R7, R22 ;  /* 0x0000001607167220 */ /* 0x004fc80000400000 */
[----:B------:R-:W-:Y:S01]  /*22e0*/  FSETP.GEU.AND P1, PT, |R16|, 1.175494350822287508e-38, PT ;  /* 0x008000001000780b */ /* 0x000fe20003f2e200 */
[----:B-1----:R-:W-:Y:S01]  /*22f0*/  FADD R6, -R51, R6 ;  /* 0x0000000633067221 */ /* 0x002fe20000000100 */
[----:B------:R-:W-:-:S03]  /*2300*/  FSEL R22, R22, RZ, P0 ;  /* 0x000000ff16167208 */ /* 0x000fc60000000000 */
[----:B------:R-:W-:Y:S01]  /*2310*/  FMUL R10, R6, R6 ;  /* 0x00000006060a7220 */ /* 0x000fe20000400000 */
[----:B------:R-:W-:Y:S01]  /*2320*/  FSETP.GT.AND P0, PT, |R16|, 8.50705917302346158658e+37, PT ;  /* 0x7e8000001000780b */ /* 0x000fe20003f04200 */
[----:B------:R-:W-:Y:S02]  /*2330*/  FFMA R6, R6, R22, R51 ;  /* 0x0000001606067223 */ /* 0x000fe40000000033 */
[----:B------:R-:W-:Y:S01]  /*2340*/  FMUL R10, R9, R10 ;  /* 0x0000000a090a7220 */ /* 0x000fe20000400000 */
[----:B------:R-:W-:Y:S01]  /*2350*/  FMUL R9, R16, 0.25 ;  /* 0x3e80000010097820 */ /* 0x000fe20000400000 */
[----:B---3--:R-:W-:Y:S01]  /*2360*/  FADD R5, R5, R8 ;  /* 0x0000000805057221 */ /* 0x008fe20000000000 */
[----:B------:R-:W0:Y:S03]  /*2370*/  SHFL.BFLY PT, R7, R6, 0x8, 0x1f ;  /* 0x0d001f0006077f89 */ /* 0x000e2600000e0000 */
[----:B------:R-:W-:Y:S01]  /*2380*/  FSEL R8, R9, R16, P0 ;  /* 0x0000001009087208 */ /* 0x000fe20000000000 */
[----:B------:R-:W-:Y:S01]  /*2390*/  FFMA R10, R22, R10, R5 ;  /* 0x0000000a160a7223 */ /* 0x000fe20000000005 */
[----:B------:R-:W-:-:S02]  /*23a0*/  LOP3.LUT R5, R14, 0x1f, RZ, 0xc0, !PT ;  /* 0x0000001f0e057812 */ /* 0x000fc400078ec0ff */
[----:B------:R-:W-:Y:S01]  /*23b0*/  @P0 FMUL R12, R12, 0.25 ;  /* 0x3e8000000c0c0820 */ /* 0x000fe20000400000 */
[----:B------:R-:W-:Y:S01]  /*23c0*/  FSETP.NEU.AND P0, PT, R16, RZ, PT ;  /* 0x000000ff1000720b */ /* 0x000fe20003f0d000 */
[----:B------:R-:W-:Y:S01]  /*23d0*/  @!P1 FMUL R8, R8, 16777216 ;  /* 0x4b80000008089820 */ /* 0x000fe20000400000 */
[----:B------:R-:W1:Y:S01]  /*23e0*/  SHFL.BFLY PT, R9, R10, 0x8, 0x1f ;  /* 0x0d001f000a097f89 */ /* 0x000e6200000e0000 */
[----:B------:R-:W-:Y:S01]  /*23f0*/  @!P1 FMUL R12, R12, 16777216 ;  /* 0x4b8000000c0c9820 */ /* 0x000fe20000400000 */
[----:B------:R-:W-:Y:S01]  /*2400*/  ISETP.GE.U32.AND P1, PT, R5, 0x8, PT ;  /* 0x000000080500780c */ /* 0x000fe20003f26070 */
[----:B------:R-:W2:Y:S01]  /*2410*/  MUFU.RCP R13, R8 ;  /* 0x00000008000d7308 */ /* 0x000ea20000001000 */
[----:B------:R-:W-:-:S11]  /*2420*/  LOP3.LUT R5, R53, 0x3c, R0, 0xf8, !PT ;  /* 0x0000003c35057812 */ /* 0x000fd600078ef800 */
[----:B------:R-:W-:Y:S01]  /*2430*/  @!P1 STS [R5+UR4+0x400], R16 ;  /* 0x0004001005009988 */ /* 0x000fe20008000804 */
[----:B0-----:R-:W-:Y:S01]  /*2440*/  FADD R7, -R6, R7 ;  /* 0x0000000706077221 */ /* 0x001fe20000000100 */
[----:B--2---:R-:W-:-:S03]  /*2450*/  FMUL R13, R13, R12 ;  /* 0x0000000c0d0d7220 */ /* 0x004fc60000400000 */
[----:B------:R-:W-:Y:S02]  /*2460*/  FMUL R12, R7, R7 ;  /* 0x00000007070c7220 */ /* 0x000fe40000400000 */
[----:B------:R-:W-:Y:S01]  /*2470*/  FSEL R13, R13, RZ, P0 ;  /* 0x000000ff0d0d7208 */ /* 0x000fe20000000000 */
[----:B-1----:R-:W-:Y:S01]  /*2480*/  FADD R10, R10, R9 ;  /* 0x000000090a0a7221 */ /* 0x002fe20000000000 */
[----:B------:R-:W-:-:S03]  /*2490*/  FMUL R12, R11, R12 ;  /* 0x0000000c0b0c7220 */ /* 0x000fc60000400000 */
[----:B------:R-:W-:Y:S01]  /*24a0*/  FFMA R20, R7, R13, R6 ;  /* 0x0000000d07147223 */ /* 0x000fe20000000006 */
[----:B------:R-:W-:-:S04]  /*24b0*/  FFMA R10, R13, R12, R10 ;  /* 0x0000000c0d0a7223 */ /* 0x000fc8000000000a */
[----:B------:R-:W-:Y:S04]  /*24c0*/  @!P1 STS [R5+UR4], R20 ;  /* 0x0000001405009988 */ /* 0x000fe80008000804 */
[----:B------:R-:W-:Y:S01]  /*24d0*/  @!P1 STS [R5+UR4+0x200], R10 ;  /* 0x0002000a05009988 */ /* 0x000fe20008000804 */
[----:B------:R-:W-:Y:S06]  /*24e0*/  BAR.SYNC.DEFER_BLOCKING 0x0 ;  /* 0x0000000000007b1d */ /* 0x000fec0000010000 */
[----:B------:R-:W0:Y:S04]  /*24f0*/  @!P2 LDS R3, [R15+UR4+0x400] ;  /* 0x000400040f03a984 */ /* 0x000e280008000800 */
[----:B------:R-:W1:Y:S04]  /*2500*/  @!P2 LDS R2, [R15+UR4] ;  /* 0x000000040f02a984 */ /* 0x000e680008000800 */
[----:B------:R-:W-:Y:S04]  /*2510*/  @!P2 LDS R4, [R15+UR4+0x200] ;  /* 0x000200040f04a984 */ /* 0x000fe80008000800 */
[----:B0-----:R-:W0:Y:S04]  /*2520*/  SHFL.BFLY PT, R6, R3, 0x8, 0x1f ;  /* 0x0d001f0003067f89 */ /* 0x001e2800000e0000 */
[----:B-1----:R-:W1:Y:S01]  /*2530*/  SHFL.BFLY PT, R5, R2, 0x8, 0x1f ;  /* 0x0d001f0002057f89 */ /* 0x002e6200000e0000 */
[----:B0-----:R-:W-:-:S04]  /*2540*/  FADD R8, R3, R6 ;  /* 0x0000000603087221 */ /* 0x001fc80000000000 */
[C---:B------:R-:W-:Y:S01]  /*2550*/  FMUL R7, R8.reuse, 0.25 ;  /* 0x3e80000008077820 */ /* 0x040fe20000400000 */
[C---:B------:R-:W-:Y:S01]  /*2560*/  FSETP.GEU.AND P1, PT, |R8|.reuse, 1.175494350822287508e-38, PT ;  /* 0x008000000800780b */ /* 0x040fe20003f2e200 */
[----:B------:R-:W0:Y:S01]  /*2570*/  SHFL.BFLY PT, R11, R8, 0x4, 0x1f ;  /* 0x0c801f00080b7f89 */ /* 0x000e2200000e0000 */
[----:B------:R-:W-:Y:S01]  /*2580*/  FSETP.GT.AND P0, PT, |R8|, 8.50705917302346158658e+37, PT ;  /* 0x7e8000000800780b */ /* 0x000fe20003f04200 */
[----:B-1----:R-:W-:-:S03]  /*2590*/  FADD R5, -R2, R5 ;  /* 0x0000000502057221 */ /* 0x002fc60000000100 */
[----:B------:R-:W-:Y:S01]  /*25a0*/  FSEL R9, R7, R8, P0 ;  /* 0x0000000807097208 */ /* 0x000fe20000000000 */
[----:B------:R-:W-:Y:S01]  /*25b0*/  FMUL R10, R5, R5 ;  /* 0x00000005050a7220 */ /* 0x000fe20000400000 */
[----:B------:R-:W1:Y:S03]  /*25c0*/  SHFL.BFLY PT, R7, R4, 0x8, 0x1f ;  /* 0x0d001f0004077f89 */ /* 0x000e6600000e0000 */
[----:B------:R-:W-:Y:S02]  /*25d0*/  FMUL R10, R3, R10 ;  /* 0x0000000a030a7220 */ /* 0x000fe40000400000 */
[----:B------:R-:W-:Y:S02]  /*25e0*/  @!P1 FMUL R9, R9, 16777216 ;  /* 0x4b80000009099820 */ /* 0x000fe40000400000 */
[----:B------:R-:W-:-:S04]  /*25f0*/  @P0 FMUL R6, R6, 0.25 ;  /* 0x3e80000006060820 */ /* 0x000fc80000400000 */
[----:B------:R-:W2:Y:S01]  /*2600*/  MUFU.RCP R9, R9 ;  /* 0x0000000900097308 */ /* 0x000ea20000001000 */
[----:B------:R-:W-:Y:S01]  /*2610*/  @!P1 FMUL R6, R6, 16777216 ;  /* 0x4b80000006069820 */ /* 0x000fe20000400000 */
[C---:B------:R-:W-:Y:S01]  /*2620*/  FSETP.NEU.AND P1, PT, R8.reuse, RZ, PT ;  /* 0x000000ff0800720b */ /* 0x040fe20003f2d000 */
[----:B0-----:R-:W-:-:S04]  /*2630*/  FADD R12, R8, R11 ;  /* 0x0000000b080c7221 */ /* 0x001fc80000000000 */
[C---:B------:R-:W-:Y:S01]  /*2640*/  FMUL R13, R12.reuse, 0.25 ;  /* 0x3e8000000c0d7820 */ /* 0x040fe20000400000 */
[C---:B------:R-:W-:Y:S02]  /*2650*/  FSETP.GEU.AND P2, PT, |R12|.reuse, 1.175494350822287508e-38, PT ;  /* 0x008000000c00780b */ /* 0x040fe40003f4e200 */
[----:B------:R-:W-:Y:S01]  /*2660*/  FSETP.GT.AND P0, PT, |R12|, 8.50705917302346158658e+37, PT ;  /* 0x7e8000000c00780b */ /* 0x000fe20003f04200 */
[----:B-1----:R-:W-:Y:S01]  /*2670*/  FADD R7, R4, R7 ;  /* 0x0000000704077221 */ /* 0x002fe20000000000 */
[----:B--2---:R-:W-:Y:S02]  /*2680*/  FMUL R6, R9, R6 ;  /* 0x0000000609067220 */ /* 0x004fe40000400000 */
[----:B------:R-:W0:Y:S01]  /*2690*/  SHFL.BFLY PT, R9, R12, 0x2, 0x1f ;  /* 0x0c401f000c097f89 */ /* 0x000e2200000e0000 */
[----:B------:R-:W-:Y:S02]  /*26a0*/  FSEL R13, R13, R12, P0 ;  /* 0x0000000c0d0d7208 */ /* 0x000fe40000000000 */
[----:B------:R-:W-:-:S02]  /*26b0*/  FSEL R6, R6, RZ, P1 ;  /* 0x000000ff06067208 */ /* 0x000fc40000800000 */
[----:B------:R-:W-:Y:S02]  /*26c0*/  FSETP.NEU.AND P1, PT, R12, RZ, PT ;  /* 0x000000ff0c00720b */ /* 0x000fe40003f2d000 */
[----:B------:R-:W-:Y:S01]  /*26d0*/  @!P2 FMUL R13, R13, 16777216 ;  /* 0x4b8000000d0da820 */ /* 0x000fe20000400000 */
[----:B------:R-:W-:Y:S01]  /*26e0*/  FFMA R2, R5, R6, R2 ;  /* 0x0000000605027223 */ /* 0x000fe20000000002 */
[----:B------:R-:W-:Y:S01]  /*26f0*/  FFMA R7, R6, R10, R7 ;  /* 0x0000000a06077223 */ /* 0x000fe20000000007 */
[----:B------:R-:W-:Y:S01]  /*2700*/  @P0 FMUL R11, R11, 0.25 ;  /* 0x3e8000000b0b0820 */ /* 0x000fe20000400000 */
[----:B------:R-:W1:Y:S02]  /*2710*/  MUFU.RCP R6, R13 ;  /* 0x0000000d00067308 */ /* 0x000e640000001000 */
[----:B------:R-:W2:Y:S01]  /*2720*/  SHFL.BFLY PT, R3, R2, 0x4, 0x1f ;  /* 0x0c801f0002037f89 */ /* 0x000ea200000e0000 */
[----:B------:R-:W-:-:S03]  /*2730*/  @!P2 FMUL R11, R11, 16777216 ;  /* 0x4b8000000b0ba820 */ /* 0x000fc60000400000 */
[----:B------:R-:W3:Y:S01]  /*2740*/  SHFL.BFLY PT, R4, R7, 0x4, 0x1f ;  /* 0x0c801f0007047f89 */ /* 0x000ee200000e0000 */
[----:B0-----:R-:W-:Y:S01]  /*2750*/  FADD R10, R12, R9 ;  /* 0x000000090c0a7221 */ /* 0x001fe20000000000 */
[----:B-1----:R-:W-:-:S03]  /*2760*/  FMUL R6, R6, R11 ;  /* 0x0000000b06067220 */ /* 0x002fc60000400000 */
[C---:B------:R-:W-:Y:S01]  /*2770*/  FMUL R5, R10.reuse, 0.25 ;  /* 0x3e8000000a057820 */ /* 0x040fe20000400000 */
[C---:B------:R-:W-:Y:S01]  /*2780*/  FSETP.GEU.AND P2, PT, |R10|.reuse, 1.175494350822287508e-38, PT ;  /* 0x008000000a00780b */ /* 0x040fe20003f4e200 */
[----:B------:R-:W0:Y:S01]  /*2790*/  SHFL.BFLY PT, R13, R10, 0x1, 0x1f ;  /* 0x0c201f000a0d7f89 */ /* 0x000e2200000e0000 */
[----:B------:R-:W-:Y:S02]  /*27a0*/  FSETP.GT.AND P0, PT, |R10|, 8.50705917302346158658e+37, PT ;  /* 0x7e8000000a00780b */ /* 0x000fe40003f04200 */
[----:B------:R-:W-:Y:S02]  /*27b0*/  FSEL R6, R6, RZ, P1 ;  /* 0x000000ff06067208 */ /* 0x000fe40000800000 */
[----:B------:R-:W-:Y:S01]  /*27c0*/  FSEL R11, R5, R10, P0 ;  /* 0x0000000a050b7208 */ /* 0x000fe20000000000 */
[----:B--2---:R-:W-:-:S04]  /*27d0*/  FADD R3, -R2, R3 ;  /* 0x0000000302037221 */ /* 0x004fc80000000100 */
[C---:B------:R-:W-:Y:S01]  /*27e0*/  FMUL R5, R3.reuse, R3 ;  /* 0x0000000303057220 */ /* 0x040fe20000400000 */
[----:B------:R-:W-:Y:S01]  /*27f0*/  FFMA R2, R3, R6, R2 ;  /* 0x0000000603027223 */ /* 0x000fe20000000002 */
[----:B---3--:R-:W-:Y:S01]  /*2800*/  FADD R7, R7, R4 ;  /* 0x0000000407077221 */ /* 0x008fe20000000000 */
[----:B------:R-:W-:Y:S01]  /*2810*/  @!P2 FMUL R11, R11, 16777216 ;  /* 0x4b8000000b0ba820 */ /* 0x000fe20000400000 */
[----:B------:R-:W-:Y:S01]  /*2820*/  FMUL R5, R8, R5 ;  /* 0x0000000508057220 */ /* 0x000fe20000400000 */
[----:B------:R-:W-:Y:S01]  /*2830*/  @P0 FMUL R9, R9, 0.25 ;  /* 0x3e80000009090820 */ /* 0x000fe20000400000 */
[----:B------:R-:W1:Y:S01]  /*2840*/  SHFL.BFLY PT, R3, R2, 0x2, 0x1f ;  /* 0x0c401f0002037f89 */ /* 0x000e6200000e0000 */
[----:B------:R-:W-:Y:S01]  /*2850*/  FSETP.NEU.AND P0, PT, R10, RZ, PT ;  /* 0x000000ff0a00720b */ /* 0x000fe20003f0d000 */
[----:B------:R-:W-:Y:S01]  /*2860*/  FFMA R5, R6, R5, R7 ;  /* 0x0000000506057223 */ /* 0x000fe20000000007 */
[----:B------:R-:W-:Y:S01]  /*2870*/  @!P2 FMUL R9, R9, 16777216 ;  /* 0x4b8000000909a820 */ /* 0x000fe20000400000 */
[----:B------:R-:W2:Y:S03]  /*2880*/  MUFU.RCP R6, R11 ;  /* 0x0000000b00067308 */ /* 0x000ea60000001000 */
[----:B------:R-:W3:Y:S01]  /*2890*/  SHFL.BFLY PT, R4, R5, 0x2, 0x1f ;  /* 0x0c401f0005047f89 */ /* 0x000ee200000e0000 */
[----:B0-----:R-:W-:-:S04]  /*28a0*/  FADD R8, R10, R13 ;  /* 0x0000000d0a087221 */ /* 0x001fc80000000000 */
[C---:B------:R-:W-:Y:S01]  /*28b0*/  FMUL R7, R8.reuse, 0.25 ;  /* 0x3e80000008077820 */ /* 0x040fe20000400000 */
[----:B------:R-:W-:Y:S01]  /*28c0*/  FSETP.GEU.AND P1, PT, |R8|, 1.175494350822287508e-38, PT ;  /* 0x008000000800780b */ /* 0x000fe20003f2e200 */
[----:B--2---:R-:W-:-:S05]  /*28d0*/  FMUL R6, R6, R9 ;  /* 0x0000000906067220 */ /* 0x004fca0000400000 */
[----:B------:R-:W-:Y:S01]  /*28e0*/  FSEL R6, R6, RZ, P0 ;  /* 0x000000ff06067208 */ /* 0x000fe20000000000 */
[----:B-1----:R-:W-:Y:S01]  /*28f0*/  FADD R3, -R2, R3 ;  /* 0x0000000302037221 */ /* 0x002fe20000000100 */
[----:B------:R-:W-:-:S03]  /*2900*/  FSETP.GT.AND P0, PT, |R8|, 8.50705917302346158658e+37, PT ;  /* 0x7e8000000800780b */ /* 0x000fc60003f04200 */
[C---:B------:R-:W-:Y:S01]  /*2910*/  FFMA R2, R3.reuse, R6, R2 ;  /* 0x0000000603027223 */ /* 0x040fe20000000002 */
[----:B------:R-:W-:Y:S01]  /*2920*/  FMUL R3, R3, R3 ;  /* 0x0000000303037220 */ /* 0x000fe20000400000 */
[----:B---3--:R-:W-:Y:S01]  /*2930*/  FADD R5, R5, R4 ;  /* 0x0000000405057221 */ /* 0x008fe20000000000 */
[----:B------:R-:W-:Y:S02]  /*2940*/  FSEL R9, R7, R8, P0 ;  /* 0x0000000807097208 */ /* 0x000fe40000000000 */
[----:B------:R-:W-:Y:S01]  /*2950*/  FMUL R3, R12, R3 ;  /* 0x000000030c037220 */ /* 0x000fe20000400000 */
[----:B------:R-:W0:Y:S02]  /*2960*/  SHFL.BFLY PT, R7, R2, 0x1, 0x1f ;  /* 0x0c201f0002077f89 */ /* 0x000e2400000e0000 */
[----:B------:R-:W-:Y:S01]  /*2970*/  @!P1 FMUL R9, R9, 16777216 ;  /* 0x4b80000009099820 */ /* 0x000fe20000400000 */
[----:B------:R-:W-:Y:S01]  /*2980*/  FFMA R3, R6, R3, R5 ;  /* 0x0000000306037223 */ /* 0x000fe20000000005 */
[----:B------:R-:W-:Y:S01]  /*2990*/  @P0 FMUL R13, R13, 0.25 ;  /* 0x3e8000000d0d0820 */ /* 0x000fe20000400000 */
[----:B------:R-:W-:Y:S01]  /*29a0*/  LOP3.LUT P0, RZ, R14, 0xf, RZ, 0xc0, !PT ;  /* 0x0000000f0eff7812 */ /* 0x000fe2000780c0ff */
[----:B------:R-:W1:Y:S02]  /*29b0*/  MUFU.RCP R6, R9 ;  /* 0x0000000900067308 */ /* 0x000e640000001000 */
[----:B------:R-:W2:Y:S01]  /*29c0*/  SHFL.BFLY PT, R4, R3, 0x1, 0x1f ;  /* 0x0c201f0003047f89 */ /* 0x000ea200000e0000 */
[----:B------:R-:W-:Y:S01]  /*29d0*/  @!P1 FMUL R13, R13, 16777216 ;  /* 0x4b8000000d0d9820 */ /* 0x000fe20000400000 */
[----:B------:R-:W-:-:S02]  /*29e0*/  FSETP.NEU.AND P1, PT, R8, RZ, PT ;  /* 0x000000ff0800720b */ /* 0x000fc40003f2d000 */
[----:B------:R-:W-:Y:S01]  /*29f0*/  ISETP.LT.AND P0, PT, R14, 0x80, !P0 ;  /* 0x000000800e00780c */ /* 0x000fe20004701270 */
[----:B-1----:R-:W-:Y:S01]  /*2a00*/  FMUL R6, R6, R13 ;  /* 0x0000000d06067220 */ /* 0x002fe20000400000 */
[----:B0-----:R-:W-:-:S11]  /*2a10*/  FADD R7, -R2, R7 ;  /* 0x0000000702077221 */ /* 0x001fd60000000100 */
[----:B------:R-:W-:Y:S01]  /*2a20*/  @P0 STS [R15+UR4+0x400], R8 ;  /* 0x000400080f000988 */ /* 0x000fe20008000804 */
[----:B------:R-:W-:Y:S01]  /*2a30*/  FSEL R6, R6, RZ, P1 ;  /* 0x000000ff06067208 */ /* 0x000fe20000800000 */
[----:B------:R-:W-:Y:S01]  /*2a40*/  FMUL R5, R7, R7 ;  /* 0x0000000707057220 */ /* 0x000fe20000400000 */
[----:B--2---:R-:W-:-:S03]  /*2a50*/  FADD R3, R3, R4 ;  /* 0x0000000403037221 */ /* 0x004fc60000000000 */
[----:B------:R-:W-:Y:S01]  /*2a60*/  FMUL R5, R10, R5 ;  /* 0x000000050a057220 */ /* 0x000fe20000400000 */
[----:B------:R-:W-:Y:S01]  /*2a70*/  FFMA R10, R7, R6, R2 ;  /* 0x00000006070a7223 */ /* 0x000fe20000000002 */
[----:B------:R-:W-:Y:S02]  /*2a80*/  SHF.R.U32.HI R7, RZ, 0x3, R14 ;  /* 0x00000003ff077819 */ /* 0x000fe4000001160e */
[----:B------:R-:W-:Y:S02]  /*2a90*/  FFMA R6, R6, R5, R3 ;  /* 0x0000000506067223 */ /* 0x000fe40000000003 */
[----:B------:R-:W-:Y:S01]  /*2aa0*/  @P0 STS [R15+UR4], R10 ;  /* 0x0000000a0f000988 */ /* 0x000fe20008000804 */
[----:B------:R-:W0:Y:S01]  /*2ab0*/  LDC.64 R2, c[0x0][0x220] ;  /* 0x00008800ff027b82 */ /* 0x000e220000000a00 */
[----:B------:R-:W-:Y:S02]  /*2ac0*/  SGXT.U32 R7, R7, 0x2 ;  /* 0x000000020707781a */ /* 0x000fe40000000000 */
[----:B------:R1:W-:Y:S05]  /*2ad0*/  @P0 STS [R15+UR4+0x200], R6 ;  /* 0x000200060f000988 */ /* 0x0003ea0008000804 */
[----:B------:R-:W-:Y:S01]  /*2ae0*/  BAR.SYNC.DEFER_BLOCKING 0x0 ;  /* 0x0000000000007b1d */ /* 0x000fe20000010000 */
[----:B------:R-:W-:-:S02]  /*2af0*/  LOP3.LUT P0, RZ, R7, 0x3c, R0, 0xf8, !PT ;  /* 0x0000003c07ff7812 */ /* 0x000fc4000780f800 */
[----:B------:R-:W-:Y:S02]  /*2b00*/  MOV R0, 0x3a800000 ;  /* 0x3a80000000007802 */ /* 0x000fe40000000f00 */
[----:B------:R-:W-:-:S03]  /*2b10*/  ISETP.LT.AND P0, PT, R18, 0x80, !P0 ;  /* 0x000000801200780c */ /* 0x000fc60004701270 */
[----:B------:R-:W2:Y:S08]  /*2b20*/  LDC.64 R4, c[0x0][0x228] ;  /* 0x00008a00ff047b82 */ /* 0x000eb00000000a00 */
[----:B-1----:R-:W1:Y:S01]  /*2b30*/  LDC.64 R6, c[0x0][0x230] ;  /* 0x00008c00ff067b82 */ /* 0x002e620000000a00 */
[C---:B0-----:R-:W-:Y:S01]  /*2b40*/  IMAD.WIDE R2, R18.reuse, 0x4, R2 ;  /* 0x0000000412027825 */ /* 0x041fe200078e0202 */
[----:B------:R-:W0:Y:S04]  /*2b50*/  LDS R9, [R53+UR4] ;  /* 0x0000000435097984 */ /* 0x000e280008000800 */
[----:B------:R-:W3:Y:S01]  /*2b60*/  LDS R11, [R53+UR4+0x200] ;  /* 0x00020004350b7984 */ /* 0x000ee20008000800 */
[----:B--2---:R-:W-:-:S03]  /*2b70*/  IMAD.WIDE R4, R18, 0x4, R4 ;  /* 0x0000000412047825 */ /* 0x004fc600078e0204 */
[----:B0-----:R0:W-:Y:S04]  /*2b80*/  @P0 STG.E desc[UR6][R2.64], R9 ;  /* 0x0000000902000986 */ /* 0x0011e8000c101906 */
[----:B---3--:R0:W-:Y:S01]  /*2b90*/  @P0 STG.E desc[UR6][R4.64], R11 ;  /* 0x0000000b04000986 */ /* 0x0081e2000c101906 */
[----:B------:R-:W-:Y:S01]  /*2ba0*/  FFMA R0, R11, R0, 9.9999997473787516356e-06 ;  /* 0x3727c5ac0b007423 */ /* 0x000fe20000000000 */
[----:B-1----:R-:W-:Y:S06]  /*2bb0*/  @!P0 EXIT ;  /* 0x000000000000894d */ /* 0x002fec0003800000 */
[----:B0-----:R-:W0:Y:S01]  /*2bc0*/  MUFU.RSQ R3, R0 ;  /* 0x0000000000037308 */ /* 0x001e220000001400 */
[----:B------:R-:W-:-:S05]  /*2bd0*/  IMAD.WIDE R18, R18, 0x4, R6 ;  /* 0x0000000412127825 */ /* 0x000fca00078e0206 */
[----:B0-----:R-:W-:Y:S01]  /*2be0*/  STG.E desc[UR6][R18.64], R3 ;  /* 0x0000000312007986 */ /* 0x001fe2000c101906 */
[----:B------:R-:W-:Y:S05]  /*2bf0*/  EXIT ;  /* 0x000000000000794d */ /* 0x000fea0003800000 */
.L_x_2:
[----:B------:R-:W-:-:S00]  /*2c00*/  BRA `(.L_x_2) ;  /* 0xfffffffc00fc7947 */ /* 0x000fc0000383ffff */
[----:B------:R-:W-:-:S00]  /*2c10*/  NOP ;  /* 0x0000000000007918 */ /* 0x000fc00000000000 */
        /* <DEDUP_REMOVED lines=14> */
.L_x_3:


//--------------------- .nv.global.init           --------------------------
	.section	.nv.global.init,"aw",@progbits
.nv.global.init:
	.type		_$_str,@object
	.size		_$_str,(.L_0 - _$_str)
_$_str:
        /*0000*/ 	.byte	0x5f, 0x5f, 0x43, 0x55, 0x44, 0x41, 0x5f, 0x46, 0x54, 0x5a, 0x00
.L_0:


//--------------------- .nv.shared.triton_red_fused_avg_pool2d_native_group_norm_7 --------------------------
	.section	.nv.shared.triton_red_fused_avg_pool2d_native_group_norm_7,"aw",@nobits
	.sectionflags	@""
	.align	16
	.zero		1024


//--------------------- .nv.constant0.triton_red_fused_avg_pool2d_native_group_norm_7 --------------------------
	.section	.nv.constant0.triton_red_fused_avg_pool2d_native_group_norm_7,"a",@progbits
	.sectionflags	@""
	.align	4
.nv.constant0.triton_red_fused_avg_pool2d_native_group_norm_7:
	.zero		576
